//
// Generated by NVIDIA NVVM Compiler
//
// Compiler Build ID: CL-36424714
// Cuda compilation tools, release 13.0, V13.0.88
// Based on NVVM 20.0.0
//

.version 9.0
.target sm_100
.address_size 64

	// .globl	_Z20scale_softmax_kernelPfS_iiiii

.visible .entry _Z20scale_softmax_kernelPfS_iiiii(
	.param .u64 .ptr .align 1 _Z20scale_softmax_kernelPfS_iiiii_param_0,
	.param .u64 .ptr .align 1 _Z20scale_softmax_kernelPfS_iiiii_param_1,
	.param .u32 _Z20scale_softmax_kernelPfS_iiiii_param_2,
	.param .u32 _Z20scale_softmax_kernelPfS_iiiii_param_3,
	.param .u32 _Z20scale_softmax_kernelPfS_iiiii_param_4,
	.param .u32 _Z20scale_softmax_kernelPfS_iiiii_param_5,
	.param .u32 _Z20scale_softmax_kernelPfS_iiiii_param_6
)
{
	.reg .pred 	%p<81>;
	.reg .b32 	%r<194>;
	.reg .b32 	%f<664>;
	.reg .b64 	%rd<61>;

	ld.param.u64 	%rd11, [_Z20scale_softmax_kernelPfS_iiiii_param_0];
	ld.param.u64 	%rd12, [_Z20scale_softmax_kernelPfS_iiiii_param_1];
	ld.param.u32 	%r79, [_Z20scale_softmax_kernelPfS_iiiii_param_2];
	ld.param.u32 	%r77, [_Z20scale_softmax_kernelPfS_iiiii_param_3];
	ld.param.u32 	%r80, [_Z20scale_softmax_kernelPfS_iiiii_param_4];
	ld.param.u32 	%r78, [_Z20scale_softmax_kernelPfS_iiiii_param_5];
	ld.param.u32 	%r81, [_Z20scale_softmax_kernelPfS_iiiii_param_6];
	cvta.to.global.u64 	%rd1, %rd11;
	cvta.to.global.u64 	%rd2, %rd12;
	cvt.rn.f32.s32 	%f85, %r80;
	sqrt.rn.f32 	%f1, %f85;
	mov.u32 	%r82, %ctaid.x;
	mov.u32 	%r83, %ntid.x;
	mov.u32 	%r84, %tid.x;
	mad.lo.s32 	%r1, %r82, %r83, %r84;
	mul.lo.s32 	%r85, %r81, %r79;
	setp.ge.s32 	%p1, %r1, %r85;
	@%p1 bra 	$L__BB0_72;
	setp.lt.s32 	%p2, %r78, 1;
	mov.f32 	%f639, 0f00000000;
	@%p2 bra 	$L__BB0_26;
	mul.lo.s32 	%r2, %r78, %r1;
	add.s32 	%r3, %r78, -1;
	and.b32  	%r4, %r78, 15;
	setp.lt.u32 	%p3, %r3, 15;
	mov.b32 	%r170, 0;
	@%p3 bra 	$L__BB0_5;
	and.b32  	%r170, %r78, 2147483632;
	neg.s32 	%r176, %r170;
	add.s64 	%rd3, %rd2, 32;
	mov.u32 	%r175, %r2;
$L__BB0_4:
	.pragma "nounroll";
	mul.wide.s32 	%rd13, %r175, 4;
	add.s64 	%rd14, %rd3, %rd13;
	ld.global.f32 	%f87, [%rd14+-32];
	div.rn.f32 	%f88, %f87, %f1;
	st.global.f32 	[%rd14+-32], %f88;
	ld.global.f32 	%f89, [%rd14+-28];
	div.rn.f32 	%f90, %f89, %f1;
	st.global.f32 	[%rd14+-28], %f90;
	ld.global.f32 	%f91, [%rd14+-24];
	div.rn.f32 	%f92, %f91, %f1;
	st.global.f32 	[%rd14+-24], %f92;
	ld.global.f32 	%f93, [%rd14+-20];
	div.rn.f32 	%f94, %f93, %f1;
	st.global.f32 	[%rd14+-20], %f94;
	ld.global.f32 	%f95, [%rd14+-16];
	div.rn.f32 	%f96, %f95, %f1;
	st.global.f32 	[%rd14+-16], %f96;
	ld.global.f32 	%f97, [%rd14+-12];
	div.rn.f32 	%f98, %f97, %f1;
	st.global.f32 	[%rd14+-12], %f98;
	ld.global.f32 	%f99, [%rd14+-8];
	div.rn.f32 	%f100, %f99, %f1;
	st.global.f32 	[%rd14+-8], %f100;
	ld.global.f32 	%f101, [%rd14+-4];
	div.rn.f32 	%f102, %f101, %f1;
	st.global.f32 	[%rd14+-4], %f102;
	ld.global.f32 	%f103, [%rd14];
	div.rn.f32 	%f104, %f103, %f1;
	st.global.f32 	[%rd14], %f104;
	ld.global.f32 	%f105, [%rd14+4];
	div.rn.f32 	%f106, %f105, %f1;
	st.global.f32 	[%rd14+4], %f106;
	ld.global.f32 	%f107, [%rd14+8];
	div.rn.f32 	%f108, %f107, %f1;
	st.global.f32 	[%rd14+8], %f108;
	ld.global.f32 	%f109, [%rd14+12];
	div.rn.f32 	%f110, %f109, %f1;
	st.global.f32 	[%rd14+12], %f110;
	ld.global.f32 	%f111, [%rd14+16];
	div.rn.f32 	%f112, %f111, %f1;
	st.global.f32 	[%rd14+16], %f112;
	ld.global.f32 	%f113, [%rd14+20];
	div.rn.f32 	%f114, %f113, %f1;
	st.global.f32 	[%rd14+20], %f114;
	ld.global.f32 	%f115, [%rd14+24];
	div.rn.f32 	%f116, %f115, %f1;
	st.global.f32 	[%rd14+24], %f116;
	ld.global.f32 	%f117, [%rd14+28];
	div.rn.f32 	%f118, %f117, %f1;
	st.global.f32 	[%rd14+28], %f118;
	add.s32 	%r176, %r176, 16;
	add.s32 	%r175, %r175, 16;
	setp.eq.s32 	%p4, %r176, 0;
	@%p4 bra 	$L__BB0_5;
	bra.uni 	$L__BB0_4;
$L__BB0_5:
	setp.eq.s32 	%p5, %r4, 0;
	@%p5 bra 	$L__BB0_14;
	and.b32  	%r8, %r78, 7;
	setp.lt.u32 	%p6, %r4, 8;
	@%p6 bra 	$L__BB0_8;
	add.s32 	%r87, %r170, %r2;
	mul.wide.s32 	%rd15, %r87, 4;
	add.s64 	%rd16, %rd2, %rd15;
	ld.global.f32 	%f119, [%rd16];
	div.rn.f32 	%f120, %f119, %f1;
	st.global.f32 	[%rd16], %f120;
	ld.global.f32 	%f121, [%rd16+4];
	div.rn.f32 	%f122, %f121, %f1;
	st.global.f32 	[%rd16+4], %f122;
	ld.global.f32 	%f123, [%rd16+8];
	div.rn.f32 	%f124, %f123, %f1;
	st.global.f32 	[%rd16+8], %f124;
	ld.global.f32 	%f125, [%rd16+12];
	div.rn.f32 	%f126, %f125, %f1;
	st.global.f32 	[%rd16+12], %f126;
	ld.global.f32 	%f127, [%rd16+16];
	div.rn.f32 	%f128, %f127, %f1;
	st.global.f32 	[%rd16+16], %f128;
	ld.global.f32 	%f129, [%rd16+20];
	div.rn.f32 	%f130, %f129, %f1;
	st.global.f32 	[%rd16+20], %f130;
	ld.global.f32 	%f131, [%rd16+24];
	div.rn.f32 	%f132, %f131, %f1;
	st.global.f32 	[%rd16+24], %f132;
	ld.global.f32 	%f133, [%rd16+28];
	div.rn.f32 	%f134, %f133, %f1;
	st.global.f32 	[%rd16+28], %f134;
	add.s32 	%r170, %r170, 8;
$L__BB0_8:
	setp.eq.s32 	%p7, %r8, 0;
	@%p7 bra 	$L__BB0_14;
	and.b32  	%r11, %r78, 3;
	setp.lt.u32 	%p8, %r8, 4;
	@%p8 bra 	$L__BB0_11;
	add.s32 	%r88, %r170, %r2;
	mul.wide.s32 	%rd17, %r88, 4;
	add.s64 	%rd18, %rd2, %rd17;
	ld.global.f32 	%f135, [%rd18];
	div.rn.f32 	%f136, %f135, %f1;
	st.global.f32 	[%rd18], %f136;
	ld.global.f32 	%f137, [%rd18+4];
	div.rn.f32 	%f138, %f137, %f1;
	st.global.f32 	[%rd18+4], %f138;
	ld.global.f32 	%f139, [%rd18+8];
	div.rn.f32 	%f140, %f139, %f1;
	st.global.f32 	[%rd18+8], %f140;
	ld.global.f32 	%f141, [%rd18+12];
	div.rn.f32 	%f142, %f141, %f1;
	st.global.f32 	[%rd18+12], %f142;
	add.s32 	%r170, %r170, 4;
$L__BB0_11:
	setp.eq.s32 	%p9, %r11, 0;
	@%p9 bra 	$L__BB0_14;
	add.s32 	%r174, %r170, %r2;
	neg.s32 	%r173, %r11;
$L__BB0_13:
	.pragma "nounroll";
	mul.wide.s32 	%rd19, %r174, 4;
	add.s64 	%rd20, %rd2, %rd19;
	ld.global.f32 	%f143, [%rd20];
	div.rn.f32 	%f144, %f143, %f1;
	st.global.f32 	[%rd20], %f144;
	add.s32 	%r174, %r174, 1;
	add.s32 	%r173, %r173, 1;
	setp.ne.s32 	%p10, %r173, 0;
	@%p10 bra 	$L__BB0_13;
$L__BB0_14:
	setp.lt.u32 	%p11, %r3, 15;
	mov.f32 	%f639, 0f00000000;
	mov.b32 	%r177, 0;
	@%p11 bra 	$L__BB0_17;
	and.b32  	%r177, %r78, 2147483632;
	neg.s32 	%r183, %r177;
	add.s64 	%rd4, %rd2, 32;
	mov.f32 	%f639, 0f00000000;
	mov.u32 	%r182, %r2;
$L__BB0_16:
	.pragma "nounroll";
	mul.wide.s32 	%rd21, %r182, 4;
	add.s64 	%rd22, %rd4, %rd21;
	ld.global.f32 	%f148, [%rd22+-32];
	setp.lt.f32 	%p12, %f639, %f148;
	selp.f32 	%f149, %f148, %f639, %p12;
	ld.global.f32 	%f150, [%rd22+-28];
	setp.lt.f32 	%p13, %f149, %f150;
	selp.f32 	%f151, %f150, %f149, %p13;
	ld.global.f32 	%f152, [%rd22+-24];
	setp.lt.f32 	%p14, %f151, %f152;
	selp.f32 	%f153, %f152, %f151, %p14;
	ld.global.f32 	%f154, [%rd22+-20];
	setp.lt.f32 	%p15, %f153, %f154;
	selp.f32 	%f155, %f154, %f153, %p15;
	ld.global.f32 	%f156, [%rd22+-16];
	setp.lt.f32 	%p16, %f155, %f156;
	selp.f32 	%f157, %f156, %f155, %p16;
	ld.global.f32 	%f158, [%rd22+-12];
	setp.lt.f32 	%p17, %f157, %f158;
	selp.f32 	%f159, %f158, %f157, %p17;
	ld.global.f32 	%f160, [%rd22+-8];
	setp.lt.f32 	%p18, %f159, %f160;
	selp.f32 	%f161, %f160, %f159, %p18;
	ld.global.f32 	%f162, [%rd22+-4];
	setp.lt.f32 	%p19, %f161, %f162;
	selp.f32 	%f163, %f162, %f161, %p19;
	ld.global.f32 	%f164, [%rd22];
	setp.lt.f32 	%p20, %f163, %f164;
	selp.f32 	%f165, %f164, %f163, %p20;
	ld.global.f32 	%f166, [%rd22+4];
	setp.lt.f32 	%p21, %f165, %f166;
	selp.f32 	%f167, %f166, %f165, %p21;
	ld.global.f32 	%f168, [%rd22+8];
	setp.lt.f32 	%p22, %f167, %f168;
	selp.f32 	%f169, %f168, %f167, %p22;
	ld.global.f32 	%f170, [%rd22+12];
	setp.lt.f32 	%p23, %f169, %f170;
	selp.f32 	%f171, %f170, %f169, %p23;
	ld.global.f32 	%f172, [%rd22+16];
	setp.lt.f32 	%p24, %f171, %f172;
	selp.f32 	%f173, %f172, %f171, %p24;
	ld.global.f32 	%f174, [%rd22+20];
	setp.lt.f32 	%p25, %f173, %f174;
	selp.f32 	%f175, %f174, %f173, %p25;
	ld.global.f32 	%f176, [%rd22+24];
	setp.lt.f32 	%p26, %f175, %f176;
	selp.f32 	%f177, %f176, %f175, %p26;
	ld.global.f32 	%f178, [%rd22+28];
	setp.lt.f32 	%p27, %f177, %f178;
	selp.f32 	%f639, %f178, %f177, %p27;
	add.s32 	%r183, %r183, 16;
	add.s32 	%r182, %r182, 16;
	setp.eq.s32 	%p28, %r183, 0;
	@%p28 bra 	$L__BB0_17;
	bra.uni 	$L__BB0_16;
$L__BB0_17:
	setp.eq.s32 	%p29, %r4, 0;
	@%p29 bra 	$L__BB0_26;
	and.b32  	%r27, %r78, 7;
	setp.lt.u32 	%p30, %r4, 8;
	@%p30 bra 	$L__BB0_20;
	add.s32 	%r90, %r177, %r2;
	mul.wide.s32 	%rd23, %r90, 4;
	add.s64 	%rd24, %rd2, %rd23;
	ld.global.f32 	%f180, [%rd24];
	setp.lt.f32 	%p31, %f639, %f180;
	selp.f32 	%f181, %f180, %f639, %p31;
	ld.global.f32 	%f182, [%rd24+4];
	setp.lt.f32 	%p32, %f181, %f182;
	selp.f32 	%f183, %f182, %f181, %p32;
	ld.global.f32 	%f184, [%rd24+8];
	setp.lt.f32 	%p33, %f183, %f184;
	selp.f32 	%f185, %f184, %f183, %p33;
	ld.global.f32 	%f186, [%rd24+12];
	setp.lt.f32 	%p34, %f185, %f186;
	selp.f32 	%f187, %f186, %f185, %p34;
	ld.global.f32 	%f188, [%rd24+16];
	setp.lt.f32 	%p35, %f187, %f188;
	selp.f32 	%f189, %f188, %f187, %p35;
	ld.global.f32 	%f190, [%rd24+20];
	setp.lt.f32 	%p36, %f189, %f190;
	selp.f32 	%f191, %f190, %f189, %p36;
	ld.global.f32 	%f192, [%rd24+24];
	setp.lt.f32 	%p37, %f191, %f192;
	selp.f32 	%f193, %f192, %f191, %p37;
	ld.global.f32 	%f194, [%rd24+28];
	setp.lt.f32 	%p38, %f193, %f194;
	selp.f32 	%f639, %f194, %f193, %p38;
	add.s32 	%r177, %r177, 8;
$L__BB0_20:
	setp.eq.s32 	%p39, %r27, 0;
	@%p39 bra 	$L__BB0_26;
	and.b32  	%r30, %r78, 3;
	setp.lt.u32 	%p40, %r27, 4;
	@%p40 bra 	$L__BB0_23;
	add.s32 	%r91, %r177, %r2;
	mul.wide.s32 	%rd25, %r91, 4;
	add.s64 	%rd26, %rd2, %rd25;
	ld.global.f32 	%f196, [%rd26];
	setp.lt.f32 	%p41, %f639, %f196;
	selp.f32 	%f197, %f196, %f639, %p41;
	ld.global.f32 	%f198, [%rd26+4];
	setp.lt.f32 	%p42, %f197, %f198;
	selp.f32 	%f199, %f198, %f197, %p42;
	ld.global.f32 	%f200, [%rd26+8];
	setp.lt.f32 	%p43, %f199, %f200;
	selp.f32 	%f201, %f200, %f199, %p43;
	ld.global.f32 	%f202, [%rd26+12];
	setp.lt.f32 	%p44, %f201, %f202;
	selp.f32 	%f639, %f202, %f201, %p44;
	add.s32 	%r177, %r177, 4;
$L__BB0_23:
	setp.eq.s32 	%p45, %r30, 0;
	@%p45 bra 	$L__BB0_26;
	add.s32 	%r181, %r177, %r2;
	neg.s32 	%r180, %r30;
$L__BB0_25:
	.pragma "nounroll";
	mul.wide.s32 	%rd27, %r181, 4;
	add.s64 	%rd28, %rd2, %rd27;
	ld.global.f32 	%f203, [%rd28];
	setp.lt.f32 	%p46, %f639, %f203;
	selp.f32 	%f639, %f203, %f639, %p46;
	add.s32 	%r181, %r181, 1;
	add.s32 	%r180, %r180, 1;
	setp.ne.s32 	%p47, %r180, 0;
	@%p47 bra 	$L__BB0_25;
$L__BB0_26:
	setp.lt.s32 	%p48, %r77, 1;
	mov.f32 	%f654, 0f00000000;
	@%p48 bra 	$L__BB0_60;
	mov.f32 	%f654, 0f00000000;
	sub.f32 	%f207, %f654, %f639;
	fma.rn.f32 	%f208, %f207, 0f3BBB989D, 0f3F000000;
	cvt.sat.f32.f32 	%f209, %f208;
	mov.f32 	%f210, 0f4B400001;
	mov.f32 	%f211, 0f437C0000;
	fma.rm.f32 	%f212, %f209, %f211, %f210;
	add.f32 	%f213, %f212, 0fCB40007F;
	neg.f32 	%f214, %f213;
	fma.rn.f32 	%f215, %f207, 0f3FB8AA3B, %f214;
	fma.rn.f32 	%f13, %f207, 0f32A57060, %f215;
	mov.b32 	%r93, %f212;
	shl.b32 	%r94, %r93, 23;
	mov.b32 	%f14, %r94;
	mul.lo.s32 	%r39, %r78, %r1;
	and.b32  	%r40, %r77, 7;
	setp.lt.u32 	%p49, %r77, 8;
	mov.b32 	%r184, 0;
	@%p49 bra 	$L__BB0_31;
	and.b32  	%r184, %r77, 2147483640;
	mul.wide.s32 	%rd29, %r39, 4;
	add.s64 	%rd30, %rd29, %rd2;
	add.s64 	%rd60, %rd30, 16;
	mov.f32 	%f654, 0f00000000;
	mov.b32 	%r188, 0;
	mov.u32 	%r187, %r39;
$L__BB0_29:
	.pragma "nounroll";
	setp.ge.s32 	%p50, %r188, %r78;
	@%p50 bra 	$L__BB0_73;
	mul.wide.s32 	%rd31, %r187, 4;
	add.s64 	%rd32, %rd2, %rd31;
	ld.global.f32 	%f218, [%rd32];
	sub.f32 	%f219, %f218, %f639;
	fma.rn.f32 	%f220, %f219, 0f3BBB989D, 0f3F000000;
	cvt.sat.f32.f32 	%f221, %f220;
	mov.f32 	%f222, 0f4B400001;
	mov.f32 	%f223, 0f437C0000;
	fma.rm.f32 	%f224, %f221, %f223, %f222;
	add.f32 	%f225, %f224, 0fCB40007F;
	neg.f32 	%f226, %f225;
	fma.rn.f32 	%f227, %f219, 0f3FB8AA3B, %f226;
	fma.rn.f32 	%f228, %f219, 0f32A57060, %f227;
	mov.b32 	%r96, %f224;
	shl.b32 	%r97, %r96, 23;
	mov.b32 	%f229, %r97;
	ex2.approx.ftz.f32 	%f230, %f228;
	mul.f32 	%f656, %f230, %f229;
	bra.uni 	$L__BB0_74;
$L__BB0_31:
	setp.eq.s32 	%p59, %r40, 0;
	@%p59 bra 	$L__BB0_60;
	and.b32  	%r47, %r77, 3;
	setp.lt.u32 	%p60, %r40, 4;
	@%p60 bra 	$L__BB0_46;
	setp.lt.s32 	%p61, %r184, %r78;
	@%p61 bra 	$L__BB0_35;
	ex2.approx.ftz.f32 	%f330, %f13;
	mul.f32 	%f643, %f330, %f14;
	bra.uni 	$L__BB0_36;
$L__BB0_35:
	add.s32 	%r112, %r184, %r39;
	mul.wide.s32 	%rd33, %r112, 4;
	add.s64 	%rd34, %rd2, %rd33;
	ld.global.f32 	%f331, [%rd34];
	sub.f32 	%f332, %f331, %f639;
	fma.rn.f32 	%f333, %f332, 0f3BBB989D, 0f3F000000;
	cvt.sat.f32.f32 	%f334, %f333;
	mov.f32 	%f335, 0f4B400001;
	mov.f32 	%f336, 0f437C0000;
	fma.rm.f32 	%f337, %f334, %f336, %f335;
	add.f32 	%f338, %f337, 0fCB40007F;
	neg.f32 	%f339, %f338;
	fma.rn.f32 	%f340, %f332, 0f3FB8AA3B, %f339;
	fma.rn.f32 	%f341, %f332, 0f32A57060, %f340;
	mov.b32 	%r113, %f337;
	shl.b32 	%r114, %r113, 23;
	mov.b32 	%f342, %r114;
	ex2.approx.ftz.f32 	%f343, %f341;
	mul.f32 	%f643, %f343, %f342;
$L__BB0_36:
	add.f32 	%f22, %f654, %f643;
	add.s32 	%r115, %r184, 1;
	setp.lt.s32 	%p62, %r115, %r78;
	cvt.s64.s32 	%rd35, %r39;
	cvt.u64.u32 	%rd36, %r184;
	add.s64 	%rd37, %rd36, %rd35;
	shl.b64 	%rd38, %rd37, 2;
	add.s64 	%rd6, %rd2, %rd38;
	@%p62 bra 	$L__BB0_38;
	ex2.approx.ftz.f32 	%f344, %f13;
	mul.f32 	%f644, %f344, %f14;
	bra.uni 	$L__BB0_39;
$L__BB0_38:
	ld.global.f32 	%f345, [%rd6+4];
	sub.f32 	%f346, %f345, %f639;
	fma.rn.f32 	%f347, %f346, 0f3BBB989D, 0f3F000000;
	cvt.sat.f32.f32 	%f348, %f347;
	mov.f32 	%f349, 0f4B400001;
	mov.f32 	%f350, 0f437C0000;
	fma.rm.f32 	%f351, %f348, %f350, %f349;
	add.f32 	%f352, %f351, 0fCB40007F;
	neg.f32 	%f353, %f352;
	fma.rn.f32 	%f354, %f346, 0f3FB8AA3B, %f353;
	fma.rn.f32 	%f355, %f346, 0f32A57060, %f354;
	mov.b32 	%r116, %f351;
	shl.b32 	%r117, %r116, 23;
	mov.b32 	%f356, %r117;
	ex2.approx.ftz.f32 	%f357, %f355;
	mul.f32 	%f644, %f357, %f356;
$L__BB0_39:
	add.f32 	%f26, %f22, %f644;
	add.s32 	%r118, %r184, 2;
	setp.lt.s32 	%p63, %r118, %r78;
	@%p63 bra 	$L__BB0_41;
	ex2.approx.ftz.f32 	%f358, %f13;
	mul.f32 	%f645, %f358, %f14;
	bra.uni 	$L__BB0_42;
$L__BB0_41:
	ld.global.f32 	%f359, [%rd6+8];
	sub.f32 	%f360, %f359, %f639;
	fma.rn.f32 	%f361, %f360, 0f3BBB989D, 0f3F000000;
	cvt.sat.f32.f32 	%f362, %f361;
	mov.f32 	%f363, 0f4B400001;
	mov.f32 	%f364, 0f437C0000;
	fma.rm.f32 	%f365, %f362, %f364, %f363;
	add.f32 	%f366, %f365, 0fCB40007F;
	neg.f32 	%f367, %f366;
	fma.rn.f32 	%f368, %f360, 0f3FB8AA3B, %f367;
	fma.rn.f32 	%f369, %f360, 0f32A57060, %f368;
	mov.b32 	%r119, %f365;
	shl.b32 	%r120, %r119, 23;
	mov.b32 	%f370, %r120;
	ex2.approx.ftz.f32 	%f371, %f369;
	mul.f32 	%f645, %f371, %f370;
$L__BB0_42:
	add.f32 	%f30, %f26, %f645;
	add.s32 	%r121, %r184, 3;
	setp.lt.s32 	%p64, %r121, %r78;
	@%p64 bra 	$L__BB0_44;
	ex2.approx.ftz.f32 	%f372, %f13;
	mul.f32 	%f646, %f372, %f14;
	bra.uni 	$L__BB0_45;
$L__BB0_44:
	ld.global.f32 	%f373, [%rd6+12];
	sub.f32 	%f374, %f373, %f639;
	fma.rn.f32 	%f375, %f374, 0f3BBB989D, 0f3F000000;
	cvt.sat.f32.f32 	%f376, %f375;
	mov.f32 	%f377, 0f4B400001;
	mov.f32 	%f378, 0f437C0000;
	fma.rm.f32 	%f379, %f376, %f378, %f377;
	add.f32 	%f380, %f379, 0fCB40007F;
	neg.f32 	%f381, %f380;
	fma.rn.f32 	%f382, %f374, 0f3FB8AA3B, %f381;
	fma.rn.f32 	%f383, %f374, 0f32A57060, %f382;
	mov.b32 	%r122, %f379;
	shl.b32 	%r123, %r122, 23;
	mov.b32 	%f384, %r123;
	ex2.approx.ftz.f32 	%f385, %f383;
	mul.f32 	%f646, %f385, %f384;
$L__BB0_45:
	add.f32 	%f654, %f30, %f646;
	add.s32 	%r184, %r184, 4;
$L__BB0_46:
	setp.eq.s32 	%p65, %r47, 0;
	@%p65 bra 	$L__BB0_60;
	setp.eq.s32 	%p66, %r47, 1;
	@%p66 bra 	$L__BB0_55;
	setp.lt.s32 	%p67, %r184, %r78;
	@%p67 bra 	$L__BB0_50;
	ex2.approx.ftz.f32 	%f387, %f13;
	mul.f32 	%f649, %f387, %f14;
	bra.uni 	$L__BB0_51;
$L__BB0_50:
	add.s32 	%r124, %r184, %r39;
	mul.wide.s32 	%rd39, %r124, 4;
	add.s64 	%rd40, %rd2, %rd39;
	ld.global.f32 	%f388, [%rd40];
	sub.f32 	%f389, %f388, %f639;
	fma.rn.f32 	%f390, %f389, 0f3BBB989D, 0f3F000000;
	cvt.sat.f32.f32 	%f391, %f390;
	mov.f32 	%f392, 0f4B400001;
	mov.f32 	%f393, 0f437C0000;
	fma.rm.f32 	%f394, %f391, %f393, %f392;
	add.f32 	%f395, %f394, 0fCB40007F;
	neg.f32 	%f396, %f395;
	fma.rn.f32 	%f397, %f389, 0f3FB8AA3B, %f396;
	fma.rn.f32 	%f398, %f389, 0f32A57060, %f397;
	mov.b32 	%r125, %f394;
	shl.b32 	%r126, %r125, 23;
	mov.b32 	%f399, %r126;
	ex2.approx.ftz.f32 	%f400, %f398;
	mul.f32 	%f649, %f400, %f399;
$L__BB0_51:
	add.f32 	%f40, %f654, %f649;
	add.s32 	%r127, %r184, 1;
	setp.lt.s32 	%p68, %r127, %r78;
	@%p68 bra 	$L__BB0_53;
	ex2.approx.ftz.f32 	%f401, %f13;
	mul.f32 	%f650, %f401, %f14;
	bra.uni 	$L__BB0_54;
$L__BB0_53:
	cvt.s64.s32 	%rd41, %r39;
	cvt.s64.s32 	%rd42, %r184;
	add.s64 	%rd43, %rd42, %rd41;
	shl.b64 	%rd44, %rd43, 2;
	add.s64 	%rd45, %rd2, %rd44;
	ld.global.f32 	%f402, [%rd45+4];
	sub.f32 	%f403, %f402, %f639;
	fma.rn.f32 	%f404, %f403, 0f3BBB989D, 0f3F000000;
	cvt.sat.f32.f32 	%f405, %f404;
	mov.f32 	%f406, 0f4B400001;
	mov.f32 	%f407, 0f437C0000;
	fma.rm.f32 	%f408, %f405, %f407, %f406;
	add.f32 	%f409, %f408, 0fCB40007F;
	neg.f32 	%f410, %f409;
	fma.rn.f32 	%f411, %f403, 0f3FB8AA3B, %f410;
	fma.rn.f32 	%f412, %f403, 0f32A57060, %f411;
	mov.b32 	%r128, %f408;
	shl.b32 	%r129, %r128, 23;
	mov.b32 	%f413, %r129;
	ex2.approx.ftz.f32 	%f414, %f412;
	mul.f32 	%f650, %f414, %f413;
$L__BB0_54:
	add.f32 	%f654, %f40, %f650;
	add.s32 	%r184, %r184, 2;
$L__BB0_55:
	and.b32  	%r130, %r77, 1;
	setp.eq.b32 	%p69, %r130, 1;
	not.pred 	%p70, %p69;
	@%p70 bra 	$L__BB0_60;
	setp.lt.s32 	%p71, %r184, %r78;
	@%p71 bra 	$L__BB0_58;
	ex2.approx.ftz.f32 	%f415, %f13;
	mul.f32 	%f653, %f415, %f14;
	bra.uni 	$L__BB0_59;
$L__BB0_58:
	add.s32 	%r131, %r184, %r39;
	mul.wide.s32 	%rd46, %r131, 4;
	add.s64 	%rd47, %rd2, %rd46;
	ld.global.f32 	%f416, [%rd47];
	sub.f32 	%f417, %f416, %f639;
	fma.rn.f32 	%f418, %f417, 0f3BBB989D, 0f3F000000;
	cvt.sat.f32.f32 	%f419, %f418;
	mov.f32 	%f420, 0f4B400001;
	mov.f32 	%f421, 0f437C0000;
	fma.rm.f32 	%f422, %f419, %f421, %f420;
	add.f32 	%f423, %f422, 0fCB40007F;
	neg.f32 	%f424, %f423;
	fma.rn.f32 	%f425, %f417, 0f3FB8AA3B, %f424;
	fma.rn.f32 	%f426, %f417, 0f32A57060, %f425;
	mov.b32 	%r132, %f422;
	shl.b32 	%r133, %r132, 23;
	mov.b32 	%f427, %r133;
	ex2.approx.ftz.f32 	%f428, %f426;
	mul.f32 	%f653, %f428, %f427;
$L__BB0_59:
	add.f32 	%f654, %f654, %f653;
$L__BB0_60:
	setp.lt.s32 	%p72, %r78, 1;
	@%p72 bra 	$L__BB0_72;
	mul.lo.s32 	%r52, %r78, %r1;
	add.s32 	%r135, %r78, -1;
	and.b32  	%r53, %r78, 7;
	setp.lt.u32 	%p73, %r135, 7;
	mov.b32 	%r191, 0;
	@%p73 bra 	$L__BB0_64;
	and.b32  	%r191, %r78, 2147483640;
	neg.s32 	%r190, %r191;
	add.s64 	%rd7, %rd2, 16;
	add.s64 	%rd8, %rd1, 16;
	mov.u32 	%r189, %r52;
$L__BB0_63:
	.pragma "nounroll";
	mul.wide.s32 	%rd48, %r189, 4;
	add.s64 	%rd49, %rd7, %rd48;
	add.s64 	%rd50, %rd8, %rd48;
	ld.global.f32 	%f429, [%rd49+-16];
	sub.f32 	%f430, %f429, %f639;
	fma.rn.f32 	%f431, %f430, 0f3BBB989D, 0f3F000000;
	cvt.sat.f32.f32 	%f432, %f431;
	mov.f32 	%f433, 0f4B400001;
	mov.f32 	%f434, 0f437C0000;
	fma.rm.f32 	%f435, %f432, %f434, %f433;
	add.f32 	%f436, %f435, 0fCB40007F;
	neg.f32 	%f437, %f436;
	fma.rn.f32 	%f438, %f430, 0f3FB8AA3B, %f437;
	fma.rn.f32 	%f439, %f430, 0f32A57060, %f438;
	mov.b32 	%r136, %f435;
	shl.b32 	%r137, %r136, 23;
	mov.b32 	%f440, %r137;
	ex2.approx.ftz.f32 	%f441, %f439;
	mul.f32 	%f442, %f441, %f440;
	div.rn.f32 	%f443, %f442, %f654;
	st.global.f32 	[%rd50+-16], %f443;
	ld.global.f32 	%f444, [%rd49+-12];
	sub.f32 	%f445, %f444, %f639;
	fma.rn.f32 	%f446, %f445, 0f3BBB989D, 0f3F000000;
	cvt.sat.f32.f32 	%f447, %f446;
	fma.rm.f32 	%f448, %f447, %f434, %f433;
	add.f32 	%f449, %f448, 0fCB40007F;
	neg.f32 	%f450, %f449;
	fma.rn.f32 	%f451, %f445, 0f3FB8AA3B, %f450;
	fma.rn.f32 	%f452, %f445, 0f32A57060, %f451;
	mov.b32 	%r138, %f448;
	shl.b32 	%r139, %r138, 23;
	mov.b32 	%f453, %r139;
	ex2.approx.ftz.f32 	%f454, %f452;
	mul.f32 	%f455, %f454, %f453;
	div.rn.f32 	%f456, %f455, %f654;
	st.global.f32 	[%rd50+-12], %f456;
	ld.global.f32 	%f457, [%rd49+-8];
	sub.f32 	%f458, %f457, %f639;
	fma.rn.f32 	%f459, %f458, 0f3BBB989D, 0f3F000000;
	cvt.sat.f32.f32 	%f460, %f459;
	fma.rm.f32 	%f461, %f460, %f434, %f433;
	add.f32 	%f462, %f461, 0fCB40007F;
	neg.f32 	%f463, %f462;
	fma.rn.f32 	%f464, %f458, 0f3FB8AA3B, %f463;
	fma.rn.f32 	%f465, %f458, 0f32A57060, %f464;
	mov.b32 	%r140, %f461;
	shl.b32 	%r141, %r140, 23;
	mov.b32 	%f466, %r141;
	ex2.approx.ftz.f32 	%f467, %f465;
	mul.f32 	%f468, %f467, %f466;
	div.rn.f32 	%f469, %f468, %f654;
	st.global.f32 	[%rd50+-8], %f469;
	ld.global.f32 	%f470, [%rd49+-4];
	sub.f32 	%f471, %f470, %f639;
	fma.rn.f32 	%f472, %f471, 0f3BBB989D, 0f3F000000;
	cvt.sat.f32.f32 	%f473, %f472;
	fma.rm.f32 	%f474, %f473, %f434, %f433;
	add.f32 	%f475, %f474, 0fCB40007F;
	neg.f32 	%f476, %f475;
	fma.rn.f32 	%f477, %f471, 0f3FB8AA3B, %f476;
	fma.rn.f32 	%f478, %f471, 0f32A57060, %f477;
	mov.b32 	%r142, %f474;
	shl.b32 	%r143, %r142, 23;
	mov.b32 	%f479, %r143;
	ex2.approx.ftz.f32 	%f480, %f478;
	mul.f32 	%f481, %f480, %f479;
	div.rn.f32 	%f482, %f481, %f654;
	st.global.f32 	[%rd50+-4], %f482;
	ld.global.f32 	%f483, [%rd49];
	sub.f32 	%f484, %f483, %f639;
	fma.rn.f32 	%f485, %f484, 0f3BBB989D, 0f3F000000;
	cvt.sat.f32.f32 	%f486, %f485;
	fma.rm.f32 	%f487, %f486, %f434, %f433;
	add.f32 	%f488, %f487, 0fCB40007F;
	neg.f32 	%f489, %f488;
	fma.rn.f32 	%f490, %f484, 0f3FB8AA3B, %f489;
	fma.rn.f32 	%f491, %f484, 0f32A57060, %f490;
	mov.b32 	%r144, %f487;
	shl.b32 	%r145, %r144, 23;
	mov.b32 	%f492, %r145;
	ex2.approx.ftz.f32 	%f493, %f491;
	mul.f32 	%f494, %f493, %f492;
	div.rn.f32 	%f495, %f494, %f654;
	st.global.f32 	[%rd50], %f495;
	ld.global.f32 	%f496, [%rd49+4];
	sub.f32 	%f497, %f496, %f639;
	fma.rn.f32 	%f498, %f497, 0f3BBB989D, 0f3F000000;
	cvt.sat.f32.f32 	%f499, %f498;
	fma.rm.f32 	%f500, %f499, %f434, %f433;
	add.f32 	%f501, %f500, 0fCB40007F;
	neg.f32 	%f502, %f501;
	fma.rn.f32 	%f503, %f497, 0f3FB8AA3B, %f502;
	fma.rn.f32 	%f504, %f497, 0f32A57060, %f503;
	mov.b32 	%r146, %f500;
	shl.b32 	%r147, %r146, 23;
	mov.b32 	%f505, %r147;
	ex2.approx.ftz.f32 	%f506, %f504;
	mul.f32 	%f507, %f506, %f505;
	div.rn.f32 	%f508, %f507, %f654;
	st.global.f32 	[%rd50+4], %f508;
	ld.global.f32 	%f509, [%rd49+8];
	sub.f32 	%f510, %f509, %f639;
	fma.rn.f32 	%f511, %f510, 0f3BBB989D, 0f3F000000;
	cvt.sat.f32.f32 	%f512, %f511;
	fma.rm.f32 	%f513, %f512, %f434, %f433;
	add.f32 	%f514, %f513, 0fCB40007F;
	neg.f32 	%f515, %f514;
	fma.rn.f32 	%f516, %f510, 0f3FB8AA3B, %f515;
	fma.rn.f32 	%f517, %f510, 0f32A57060, %f516;
	mov.b32 	%r148, %f513;
	shl.b32 	%r149, %r148, 23;
	mov.b32 	%f518, %r149;
	ex2.approx.ftz.f32 	%f519, %f517;
	mul.f32 	%f520, %f519, %f518;
	div.rn.f32 	%f521, %f520, %f654;
	st.global.f32 	[%rd50+8], %f521;
	ld.global.f32 	%f522, [%rd49+12];
	sub.f32 	%f523, %f522, %f639;
	fma.rn.f32 	%f524, %f523, 0f3BBB989D, 0f3F000000;
	cvt.sat.f32.f32 	%f525, %f524;
	fma.rm.f32 	%f526, %f525, %f434, %f433;
	add.f32 	%f527, %f526, 0fCB40007F;
	neg.f32 	%f528, %f527;
	fma.rn.f32 	%f529, %f523, 0f3FB8AA3B, %f528;
	fma.rn.f32 	%f530, %f523, 0f32A57060, %f529;
	mov.b32 	%r150, %f526;
	shl.b32 	%r151, %r150, 23;
	mov.b32 	%f531, %r151;
	ex2.approx.ftz.f32 	%f532, %f530;
	mul.f32 	%f533, %f532, %f531;
	div.rn.f32 	%f534, %f533, %f654;
	st.global.f32 	[%rd50+12], %f534;
	add.s32 	%r190, %r190, 8;
	add.s32 	%r189, %r189, 8;
	setp.ne.s32 	%p74, %r190, 0;
	@%p74 bra 	$L__BB0_63;
$L__BB0_64:
	setp.eq.s32 	%p75, %r53, 0;
	@%p75 bra 	$L__BB0_72;
	and.b32  	%r72, %r78, 3;
	setp.lt.u32 	%p76, %r53, 4;
	@%p76 bra 	$L__BB0_67;
	add.s32 	%r152, %r191, %r52;
	mul.wide.s32 	%rd51, %r152, 4;
	add.s64 	%rd52, %rd2, %rd51;
	ld.global.f32 	%f535, [%rd52];
	sub.f32 	%f536, %f535, %f639;
	fma.rn.f32 	%f537, %f536, 0f3BBB989D, 0f3F000000;
	cvt.sat.f32.f32 	%f538, %f537;
	mov.f32 	%f539, 0f4B400001;
	mov.f32 	%f540, 0f437C0000;
	fma.rm.f32 	%f541, %f538, %f540, %f539;
	add.f32 	%f542, %f541, 0fCB40007F;
	neg.f32 	%f543, %f542;
	fma.rn.f32 	%f544, %f536, 0f3FB8AA3B, %f543;
	fma.rn.f32 	%f545, %f536, 0f32A57060, %f544;
	mov.b32 	%r153, %f541;
	shl.b32 	%r154, %r153, 23;
	mov.b32 	%f546, %r154;
	ex2.approx.ftz.f32 	%f547, %f545;
	mul.f32 	%f548, %f547, %f546;
	div.rn.f32 	%f549, %f548, %f654;
	add.s64 	%rd53, %rd1, %rd51;
	st.global.f32 	[%rd53], %f549;
	ld.global.f32 	%f550, [%rd52+4];
	sub.f32 	%f551, %f550, %f639;
	fma.rn.f32 	%f552, %f551, 0f3BBB989D, 0f3F000000;
	cvt.sat.f32.f32 	%f553, %f552;
	fma.rm.f32 	%f554, %f553, %f540, %f539;
	add.f32 	%f555, %f554, 0fCB40007F;
	neg.f32 	%f556, %f555;
	fma.rn.f32 	%f557, %f551, 0f3FB8AA3B, %f556;
	fma.rn.f32 	%f558, %f551, 0f32A57060, %f557;
	mov.b32 	%r155, %f554;
	shl.b32 	%r156, %r155, 23;
	mov.b32 	%f559, %r156;
	ex2.approx.ftz.f32 	%f560, %f558;
	mul.f32 	%f561, %f560, %f559;
	div.rn.f32 	%f562, %f561, %f654;
	st.global.f32 	[%rd53+4], %f562;
	ld.global.f32 	%f563, [%rd52+8];
	sub.f32 	%f564, %f563, %f639;
	fma.rn.f32 	%f565, %f564, 0f3BBB989D, 0f3F000000;
	cvt.sat.f32.f32 	%f566, %f565;
	fma.rm.f32 	%f567, %f566, %f540, %f539;
	add.f32 	%f568, %f567, 0fCB40007F;
	neg.f32 	%f569, %f568;
	fma.rn.f32 	%f570, %f564, 0f3FB8AA3B, %f569;
	fma.rn.f32 	%f571, %f564, 0f32A57060, %f570;
	mov.b32 	%r157, %f567;
	shl.b32 	%r158, %r157, 23;
	mov.b32 	%f572, %r158;
	ex2.approx.ftz.f32 	%f573, %f571;
	mul.f32 	%f574, %f573, %f572;
	div.rn.f32 	%f575, %f574, %f654;
	st.global.f32 	[%rd53+8], %f575;
	ld.global.f32 	%f576, [%rd52+12];
	sub.f32 	%f577, %f576, %f639;
	fma.rn.f32 	%f578, %f577, 0f3BBB989D, 0f3F000000;
	cvt.sat.f32.f32 	%f579, %f578;
	fma.rm.f32 	%f580, %f579, %f540, %f539;
	add.f32 	%f581, %f580, 0fCB40007F;
	neg.f32 	%f582, %f581;
	fma.rn.f32 	%f583, %f577, 0f3FB8AA3B, %f582;
	fma.rn.f32 	%f584, %f577, 0f32A57060, %f583;
	mov.b32 	%r159, %f580;
	shl.b32 	%r160, %r159, 23;
	mov.b32 	%f585, %r160;
	ex2.approx.ftz.f32 	%f586, %f584;
	mul.f32 	%f587, %f586, %f585;
	div.rn.f32 	%f588, %f587, %f654;
	st.global.f32 	[%rd53+12], %f588;
	add.s32 	%r191, %r191, 4;
$L__BB0_67:
	setp.eq.s32 	%p77, %r72, 0;
	@%p77 bra 	$L__BB0_72;
	setp.eq.s32 	%p78, %r72, 1;
	@%p78 bra 	$L__BB0_70;
	add.s32 	%r161, %r191, %r52;
	mul.wide.s32 	%rd54, %r161, 4;
	add.s64 	%rd55, %rd2, %rd54;
	ld.global.f32 	%f589, [%rd55];
	sub.f32 	%f590, %f589, %f639;
	fma.rn.f32 	%f591, %f590, 0f3BBB989D, 0f3F000000;
	cvt.sat.f32.f32 	%f592, %f591;
	mov.f32 	%f593, 0f4B400001;
	mov.f32 	%f594, 0f437C0000;
	fma.rm.f32 	%f595, %f592, %f594, %f593;
	add.f32 	%f596, %f595, 0fCB40007F;
	neg.f32 	%f597, %f596;
	fma.rn.f32 	%f598, %f590, 0f3FB8AA3B, %f597;
	fma.rn.f32 	%f599, %f590, 0f32A57060, %f598;
	mov.b32 	%r162, %f595;
	shl.b32 	%r163, %r162, 23;
	mov.b32 	%f600, %r163;
	ex2.approx.ftz.f32 	%f601, %f599;
	mul.f32 	%f602, %f601, %f600;
	div.rn.f32 	%f603, %f602, %f654;
	add.s64 	%rd56, %rd1, %rd54;
	st.global.f32 	[%rd56], %f603;
	ld.global.f32 	%f604, [%rd55+4];
	sub.f32 	%f605, %f604, %f639;
	fma.rn.f32 	%f606, %f605, 0f3BBB989D, 0f3F000000;
	cvt.sat.f32.f32 	%f607, %f606;
	fma.rm.f32 	%f608, %f607, %f594, %f593;
	add.f32 	%f609, %f608, 0fCB40007F;
	neg.f32 	%f610, %f609;
	fma.rn.f32 	%f611, %f605, 0f3FB8AA3B, %f610;
	fma.rn.f32 	%f612, %f605, 0f32A57060, %f611;
	mov.b32 	%r164, %f608;
	shl.b32 	%r165, %r164, 23;
	mov.b32 	%f613, %r165;
	ex2.approx.ftz.f32 	%f614, %f612;
	mul.f32 	%f615, %f614, %f613;
	div.rn.f32 	%f616, %f615, %f654;
	st.global.f32 	[%rd56+4], %f616;
	add.s32 	%r191, %r191, 2;
$L__BB0_70:
	and.b32  	%r166, %r78, 1;
	setp.eq.b32 	%p79, %r166, 1;
	not.pred 	%p80, %p79;
	@%p80 bra 	$L__BB0_72;
	add.s32 	%r167, %r191, %r52;
	mul.wide.s32 	%rd57, %r167, 4;
	add.s64 	%rd58, %rd2, %rd57;
	ld.global.f32 	%f617, [%rd58];
	sub.f32 	%f618, %f617, %f639;
	fma.rn.f32 	%f619, %f618, 0f3BBB989D, 0f3F000000;
	cvt.sat.f32.f32 	%f620, %f619;
	mov.f32 	%f621, 0f4B400001;
	mov.f32 	%f622, 0f437C0000;
	fma.rm.f32 	%f623, %f620, %f622, %f621;
	add.f32 	%f624, %f623, 0fCB40007F;
	neg.f32 	%f625, %f624;
	fma.rn.f32 	%f626, %f618, 0f3FB8AA3B, %f625;
	fma.rn.f32 	%f627, %f618, 0f32A57060, %f626;
	mov.b32 	%r168, %f623;
	shl.b32 	%r169, %r168, 23;
	mov.b32 	%f628, %r169;
	ex2.approx.ftz.f32 	%f629, %f627;
	mul.f32 	%f630, %f629, %f628;
	div.rn.f32 	%f631, %f630, %f654;
	add.s64 	%rd59, %rd1, %rd57;
	st.global.f32 	[%rd59], %f631;
$L__BB0_72:
	ret;
$L__BB0_73:
	ex2.approx.ftz.f32 	%f217, %f13;
	mul.f32 	%f656, %f217, %f14;
$L__BB0_74:
	add.f32 	%f56, %f654, %f656;
	add.s32 	%r58, %r188, 1;
	setp.lt.s32 	%p51, %r58, %r78;
	@%p51 bra 	$L__BB0_76;
	ex2.approx.ftz.f32 	%f231, %f13;
	mul.f32 	%f657, %f231, %f14;
	bra.uni 	$L__BB0_77;
$L__BB0_76:
	ld.global.f32 	%f232, [%rd60+-12];
	sub.f32 	%f233, %f232, %f639;
	fma.rn.f32 	%f234, %f233, 0f3BBB989D, 0f3F000000;
	cvt.sat.f32.f32 	%f235, %f234;
	mov.f32 	%f236, 0f4B400001;
	mov.f32 	%f237, 0f437C0000;
	fma.rm.f32 	%f238, %f235, %f237, %f236;
	add.f32 	%f239, %f238, 0fCB40007F;
	neg.f32 	%f240, %f239;
	fma.rn.f32 	%f241, %f233, 0f3FB8AA3B, %f240;
	fma.rn.f32 	%f242, %f233, 0f32A57060, %f241;
	mov.b32 	%r98, %f238;
	shl.b32 	%r99, %r98, 23;
	mov.b32 	%f243, %r99;
	ex2.approx.ftz.f32 	%f244, %f242;
	mul.f32 	%f657, %f244, %f243;
$L__BB0_77:
	add.f32 	%f60, %f56, %f657;
	add.s32 	%r59, %r58, 1;
	setp.lt.s32 	%p52, %r59, %r78;
	@%p52 bra 	$L__BB0_79;
	ex2.approx.ftz.f32 	%f245, %f13;
	mul.f32 	%f658, %f245, %f14;
	bra.uni 	$L__BB0_80;
$L__BB0_79:
	ld.global.f32 	%f246, [%rd60+-8];
	sub.f32 	%f247, %f246, %f639;
	fma.rn.f32 	%f248, %f247, 0f3BBB989D, 0f3F000000;
	cvt.sat.f32.f32 	%f249, %f248;
	mov.f32 	%f250, 0f4B400001;
	mov.f32 	%f251, 0f437C0000;
	fma.rm.f32 	%f252, %f249, %f251, %f250;
	add.f32 	%f253, %f252, 0fCB40007F;
	neg.f32 	%f254, %f253;
	fma.rn.f32 	%f255, %f247, 0f3FB8AA3B, %f254;
	fma.rn.f32 	%f256, %f247, 0f32A57060, %f255;
	mov.b32 	%r100, %f252;
	shl.b32 	%r101, %r100, 23;
	mov.b32 	%f257, %r101;
	ex2.approx.ftz.f32 	%f258, %f256;
	mul.f32 	%f658, %f258, %f257;
$L__BB0_80:
	add.f32 	%f64, %f60, %f658;
	add.s32 	%r60, %r59, 1;
	setp.lt.s32 	%p53, %r60, %r78;
	@%p53 bra 	$L__BB0_82;
	ex2.approx.ftz.f32 	%f259, %f13;
	mul.f32 	%f659, %f259, %f14;
	bra.uni 	$L__BB0_83;
$L__BB0_82:
	ld.global.f32 	%f260, [%rd60+-4];
	sub.f32 	%f261, %f260, %f639;
	fma.rn.f32 	%f262, %f261, 0f3BBB989D, 0f3F000000;
	cvt.sat.f32.f32 	%f263, %f262;
	mov.f32 	%f264, 0f4B400001;
	mov.f32 	%f265, 0f437C0000;
	fma.rm.f32 	%f266, %f263, %f265, %f264;
	add.f32 	%f267, %f266, 0fCB40007F;
	neg.f32 	%f268, %f267;
	fma.rn.f32 	%f269, %f261, 0f3FB8AA3B, %f268;
	fma.rn.f32 	%f270, %f261, 0f32A57060, %f269;
	mov.b32 	%r102, %f266;
	shl.b32 	%r103, %r102, 23;
	mov.b32 	%f271, %r103;
	ex2.approx.ftz.f32 	%f272, %f270;
	mul.f32 	%f659, %f272, %f271;
$L__BB0_83:
	add.f32 	%f68, %f64, %f659;
	add.s32 	%r61, %r60, 1;
	setp.lt.s32 	%p54, %r61, %r78;
	@%p54 bra 	$L__BB0_85;
	ex2.approx.ftz.f32 	%f273, %f13;
	mul.f32 	%f660, %f273, %f14;
	bra.uni 	$L__BB0_86;
$L__BB0_85:
	ld.global.f32 	%f274, [%rd60];
	sub.f32 	%f275, %f274, %f639;
	fma.rn.f32 	%f276, %f275, 0f3BBB989D, 0f3F000000;
	cvt.sat.f32.f32 	%f277, %f276;
	mov.f32 	%f278, 0f4B400001;
	mov.f32 	%f279, 0f437C0000;
	fma.rm.f32 	%f280, %f277, %f279, %f278;
	add.f32 	%f281, %f280, 0fCB40007F;
	neg.f32 	%f282, %f281;
	fma.rn.f32 	%f283, %f275, 0f3FB8AA3B, %f282;
	fma.rn.f32 	%f284, %f275, 0f32A57060, %f283;
	mov.b32 	%r104, %f280;
	shl.b32 	%r105, %r104, 23;
	mov.b32 	%f285, %r105;
	ex2.approx.ftz.f32 	%f286, %f284;
	mul.f32 	%f660, %f286, %f285;
$L__BB0_86:
	add.f32 	%f72, %f68, %f660;
	add.s32 	%r62, %r61, 1;
	setp.lt.s32 	%p55, %r62, %r78;
	@%p55 bra 	$L__BB0_88;
	ex2.approx.ftz.f32 	%f287, %f13;
	mul.f32 	%f661, %f287, %f14;
	bra.uni 	$L__BB0_89;
$L__BB0_88:
	ld.global.f32 	%f288, [%rd60+4];
	sub.f32 	%f289, %f288, %f639;
	fma.rn.f32 	%f290, %f289, 0f3BBB989D, 0f3F000000;
	cvt.sat.f32.f32 	%f291, %f290;
	mov.f32 	%f292, 0f4B400001;
	mov.f32 	%f293, 0f437C0000;
	fma.rm.f32 	%f294, %f291, %f293, %f292;
	add.f32 	%f295, %f294, 0fCB40007F;
	neg.f32 	%f296, %f295;
	fma.rn.f32 	%f297, %f289, 0f3FB8AA3B, %f296;
	fma.rn.f32 	%f298, %f289, 0f32A57060, %f297;
	mov.b32 	%r106, %f294;
	shl.b32 	%r107, %r106, 23;
	mov.b32 	%f299, %r107;
	ex2.approx.ftz.f32 	%f300, %f298;
	mul.f32 	%f661, %f300, %f299;
$L__BB0_89:
	add.f32 	%f76, %f72, %f661;
	add.s32 	%r63, %r62, 1;
	setp.lt.s32 	%p56, %r63, %r78;
	@%p56 bra 	$L__BB0_91;
	ex2.approx.ftz.f32 	%f301, %f13;
	mul.f32 	%f662, %f301, %f14;
	bra.uni 	$L__BB0_92;
$L__BB0_91:
	ld.global.f32 	%f302, [%rd60+8];
	sub.f32 	%f303, %f302, %f639;
	fma.rn.f32 	%f304, %f303, 0f3BBB989D, 0f3F000000;
	cvt.sat.f32.f32 	%f305, %f304;
	mov.f32 	%f306, 0f4B400001;
	mov.f32 	%f307, 0f437C0000;
	fma.rm.f32 	%f308, %f305, %f307, %f306;
	add.f32 	%f309, %f308, 0fCB40007F;
	neg.f32 	%f310, %f309;
	fma.rn.f32 	%f311, %f303, 0f3FB8AA3B, %f310;
	fma.rn.f32 	%f312, %f303, 0f32A57060, %f311;
	mov.b32 	%r108, %f308;
	shl.b32 	%r109, %r108, 23;
	mov.b32 	%f313, %r109;
	ex2.approx.ftz.f32 	%f314, %f312;
	mul.f32 	%f662, %f314, %f313;
$L__BB0_92:
	add.f32 	%f80, %f76, %f662;
	add.s32 	%r64, %r63, 1;
	setp.lt.s32 	%p57, %r64, %r78;
	@%p57 bra 	$L__BB0_94;
	ex2.approx.ftz.f32 	%f315, %f13;
	mul.f32 	%f663, %f315, %f14;
	bra.uni 	$L__BB0_95;
$L__BB0_94:
	ld.global.f32 	%f316, [%rd60+12];
	sub.f32 	%f317, %f316, %f639;
	fma.rn.f32 	%f318, %f317, 0f3BBB989D, 0f3F000000;
	cvt.sat.f32.f32 	%f319, %f318;
	mov.f32 	%f320, 0f4B400001;
	mov.f32 	%f321, 0f437C0000;
	fma.rm.f32 	%f322, %f319, %f321, %f320;
	add.f32 	%f323, %f322, 0fCB40007F;
	neg.f32 	%f324, %f323;
	fma.rn.f32 	%f325, %f317, 0f3FB8AA3B, %f324;
	fma.rn.f32 	%f326, %f317, 0f32A57060, %f325;
	mov.b32 	%r110, %f322;
	shl.b32 	%r111, %r110, 23;
	mov.b32 	%f327, %r111;
	ex2.approx.ftz.f32 	%f328, %f326;
	mul.f32 	%f663, %f328, %f327;
$L__BB0_95:
	add.f32 	%f654, %f80, %f663;
	add.s32 	%r187, %r187, 8;
	add.s64 	%rd60, %rd60, 32;
	add.s32 	%r188, %r64, 1;
	setp.eq.s32 	%p58, %r188, %r184;
	@%p58 bra 	$L__BB0_31;
	bra.uni 	$L__BB0_29;

}


// ===== COMPILED SASS (sm_100) =====

	.target	sm_100

	.elftype	@"ET_EXEC"


//--------------------- .note.nv.tkinfo           --------------------------
	.section	.note.nv.tkinfo,"",@"SHT_NOTE"
	.sectionflags	@"SHF_NOTE_NV_TKINFO"
	.tkinfo
        /*0018*/ 	.word	0x00000002
        /*0030*/ 	.string	""
        /*0030*/ 	.string	"ptxas"
        /*0030*/ 	.string	"Cuda compilation tools, release 13.0, V13.0.88"
        /*0030*/ 	.string	"Build cuda_13.0.r13.0/compiler.36424714_0"
        /*0030*/ 	.string	"-arch sm_100 -m 64 "



//--------------------- .note.nv.cuinfo           --------------------------
	.section	.note.nv.cuinfo,"",@"SHT_NOTE"
	.sectionflags	@"SHF_NOTE_NV_CUINFO"
        /*0018*/ 	.short	0x0002
        /*001a*/ 	.short	0x0064
        /*001c*/ 	.short	0x0082
	.zero		2


//--------------------- .nv.info                  --------------------------
	.section	.nv.info,"",@"SHT_CUDA_INFO"
	.align	4


	//----- nvinfo : EIATTR_REGCOUNT
	.align		4
        /*0000*/ 	.byte	0x04, 0x2f
        /*0002*/ 	.short	(.L_1 - .L_0)
	.align		4
.L_0:
        /*0004*/ 	.word	index@(_Z20scale_softmax_kernelPfS_iiiii)
        /*0008*/ 	.word	0x00000020


	//----- nvinfo : EIATTR_FRAME_SIZE
	.align		4
.L_1:
        /*000c*/ 	.byte	0x04, 0x11
        /*000e*/ 	.short	(.L_3 - .L_2)
	.align		4
.L_2:
        /*0010*/ 	.word	index@($__internal_1_$__cuda_sm3x_div_rn_noftz_f32_slowpath)
        /*0014*/ 	.word	0x00000000


	//----- nvinfo : EIATTR_FRAME_SIZE
	.align		4
.L_3:
        /*0018*/ 	.byte	0x04, 0x11
        /*001a*/ 	.short	(.L_5 - .L_4)
	.align		4
.L_4:
        /*001c*/ 	.word	index@($__internal_0_$__cuda_sm20_sqrt_rn_f32_slowpath)
        /*0020*/ 	.word	0x00000000


	//----- nvinfo : EIATTR_FRAME_SIZE
	.align		4
.L_5:
        /*0024*/ 	.byte	0x04, 0x11
        /*0026*/ 	.short	(.L_7 - .L_6)
	.align		4
.L_6:
        /*0028*/ 	.word	index@(_Z20scale_softmax_kernelPfS_iiiii)
        /*002c*/ 	.word	0x00000000


	//----- nvinfo : EIATTR_MIN_STACK_SIZE
	.align		4
.L_7:
        /*0030*/ 	.byte	0x04, 0x12
        /*0032*/ 	.short	(.L_9 - .L_8)
	.align		4
.L_8:
        /*0034*/ 	.word	index@(_Z20scale_softmax_kernelPfS_iiiii)
        /*0038*/ 	.word	0x00000000
.L_9:


//--------------------- .nv.compat                --------------------------
	.section	.nv.compat,"",@"SHT_CUDA_COMPAT_INFO"
	.align	4
        /*0000*/ 	.byte	0x02, 0x09, 0x00, 0x00, 0x02, 0x02, 0x01, 0x00, 0x02, 0x05, 0x05, 0x00, 0x03, 0x07, 0x01, 0x01
        /*0010*/ 	.byte	0x02, 0x03, 0x00, 0x00, 0x02, 0x06, 0x01, 0x00, 0x04, 0x0b, 0x08, 0x00, 0x01, 0x00, 0x00, 0x00
        /*0020*/ 	.byte	0x00, 0x00, 0x00, 0x00


//--------------------- .nv.info._Z20scale_softmax_kernelPfS_iiiii --------------------------
	.section	.nv.info._Z20scale_softmax_kernelPfS_iiiii,"",@"SHT_CUDA_INFO"
	.sectionflags	@""
	.align	4


	//----- nvinfo : EIATTR_CUDA_API_VERSION
	.align		4
        /*0000*/ 	.byte	0x04, 0x37
        /*0002*/ 	.short	(.L_11 - .L_10)
.L_10:
        /*0004*/ 	.word	0x00000082


	//----- nvinfo : EIATTR_KPARAM_INFO
	.align		4
.L_11:
        /*0008*/ 	.byte	0x04, 0x17
        /*000a*/ 	.short	(.L_13 - .L_12)
.L_12:
        /*000c*/ 	.word	0x00000000
        /*0010*/ 	.short	0x0006
        /*0012*/ 	.short	0x0020
        /*0014*/ 	.byte	0x00, 0xf0, 0x11, 0x00


	//----- nvinfo : EIATTR_KPARAM_INFO
	.align		4
.L_13:
        /*0018*/ 	.byte	0x04, 0x17
        /*001a*/ 	.short	(.L_15 - .L_14)
.L_14:
        /*001c*/ 	.word	0x00000000
        /*0020*/ 	.short	0x0005
        /*0022*/ 	.short	0x001c
        /*0024*/ 	.byte	0x00, 0xf0, 0x11, 0x00


	//----- nvinfo : EIATTR_KPARAM_INFO
	.align		4
.L_15:
        /*0028*/ 	.byte	0x04, 0x17
        /*002a*/ 	.short	(.L_17 - .L_16)
.L_16:
        /*002c*/ 	.word	0x00000000
        /*0030*/ 	.short	0x0004
        /*0032*/ 	.short	0x0018
        /*0034*/ 	.byte	0x00, 0xf0, 0x11, 0x00


	//----- nvinfo : EIATTR_KPARAM_INFO
	.align		4
.L_17:
        /*0038*/ 	.byte	0x04, 0x17
        /*003a*/ 	.short	(.L_19 - .L_18)
.L_18:
        /*003c*/ 	.word	0x00000000
        /*0040*/ 	.short	0x0003
        /*0042*/ 	.short	0x0014
        /*0044*/ 	.byte	0x00, 0xf0, 0x11, 0x00


	//----- nvinfo : EIATTR_KPARAM_INFO
	.align		4
.L_19:
        /*0048*/ 	.byte	0x04, 0x17
        /*004a*/ 	.short	(.L_21 - .L_20)
.L_20:
        /*004c*/ 	.word	0x00000000
        /*0050*/ 	.short	0x0002
        /*0052*/ 	.short	0x0010
        /*0054*/ 	.byte	0x00, 0xf0, 0x11, 0x00


	//----- nvinfo : EIATTR_KPARAM_INFO
	.align		4
.L_21:
        /*0058*/ 	.byte	0x04, 0x17
        /*005a*/ 	.short	(.L_23 - .L_22)
.L_22:
        /*005c*/ 	.word	0x00000000
        /*0060*/ 	.short	0x0001
        /*0062*/ 	.short	0x0008
        /*0064*/ 	.byte	0x00, 0xf5, 0x21, 0x00


	//----- nvinfo : EIATTR_KPARAM_INFO
	.align		4
.L_23:
        /*0068*/ 	.byte	0x04, 0x17
        /*006a*/ 	.short	(.L_25 - .L_24)
.L_24:
        /*006c*/ 	.word	0x00000000
        /*0070*/ 	.short	0x0000
        /*0072*/ 	.short	0x0000
        /*0074*/ 	.byte	0x00, 0xf5, 0x21, 0x00


	//----- nvinfo : EIATTR_SPARSE_MMA_MASK
	.align		4
.L_25:
        /*0078*/ 	.byte	0x03, 0x50
        /*007a*/ 	.short	0x0000


	//----- nvinfo : EIATTR_MAXREG_COUNT
	.align		4
        /*007c*/ 	.byte	0x03, 0x1b
        /*007e*/ 	.short	0x00ff


	//----- nvinfo : EIATTR_MERCURY_ISA_VERSION
	.align		4
        /*0080*/ 	.byte	0x03, 0x5f
        /*0082*/ 	.short	0x0101


	//----- nvinfo : EIATTR_VRC_CTA_INIT_COUNT
	.align		4
        /*0084*/ 	.byte	0x02, 0x4a
	.zero		1
	.zero		1


	//----- nvinfo : EIATTR_EXIT_INSTR_OFFSETS
	.align		4
        /*0088*/ 	.byte	0x04, 0x1c
        /*008a*/ 	.short	(.L_27 - .L_26)


	//   ....[0]....
.L_26:
        /*008c*/ 	.word	0x00000170


	//   ....[1]....
        /*0090*/ 	.word	0x00003eb0


	//   ....[2]....
        /*0094*/ 	.word	0x00004d50


	//   ....[3]....
        /*0098*/ 	.word	0x00005490


	//   ....[4]....
        /*009c*/ 	.word	0x00005890


	//   ....[5]....
        /*00a0*/ 	.word	0x00005a90


	//----- nvinfo : EIATTR_CRS_STACK_SIZE
	.align		4
.L_27:
        /*00a4*/ 	.byte	0x04, 0x1e
        /*00a6*/ 	.short	(.L_29 - .L_28)
.L_28:
        /*00a8*/ 	.word	0x00000000


	//----- nvinfo : EIATTR_CBANK_PARAM_SIZE
	.align		4
.L_29:
        /*00ac*/ 	.byte	0x03, 0x19
        /*00ae*/ 	.short	0x0024


	//----- nvinfo : EIATTR_PARAM_CBANK
	.align		4
        /*00b0*/ 	.byte	0x04, 0x0a
        /*00b2*/ 	.short	(.L_31 - .L_30)
	.align		4
.L_30:
        /*00b4*/ 	.word	index@(.nv.constant0._Z20scale_softmax_kernelPfS_iiiii)
        /*00b8*/ 	.short	0x0380
        /*00ba*/ 	.short	0x0024


	//----- nvinfo : EIATTR_SW_WAR
	.align		4
.L_31:
        /*00bc*/ 	.byte	0x04, 0x36
        /*00be*/ 	.short	(.L_33 - .L_32)
.L_32:
        /*00c0*/ 	.word	0x00000008
.L_33:


//--------------------- .nv.callgraph             --------------------------
	.section	.nv.callgraph,"",@"SHT_CUDA_CALLGRAPH"
	.align	4
	.sectionentsize	8
	.align		4
        /*0000*/ 	.word	0x00000000
	.align		4
        /*0004*/ 	.word	0xffffffff
	.align		4
        /*0008*/ 	.word	0x00000000
	.align		4
        /*000c*/ 	.word	0xfffffffe
	.align		4
        /*0010*/ 	.word	0x00000000
	.align		4
        /*0014*/ 	.word	0xfffffffd
	.align		4
        /*0018*/ 	.word	0x00000000
	.align		4
        /*001c*/ 	.word	0xfffffffc


//--------------------- .text._Z20scale_softmax_kernelPfS_iiiii --------------------------
	.section	.text._Z20scale_softmax_kernelPfS_iiiii,"ax",@progbits
	.align	128
        .global         _Z20scale_softmax_kernelPfS_iiiii
        .type           _Z20scale_softmax_kernelPfS_iiiii,@function
        .size           _Z20scale_softmax_kernelPfS_iiiii,(.L_x_126 - _Z20scale_softmax_kernelPfS_iiiii)
        .other          _Z20scale_softmax_kernelPfS_iiiii,@"STO_CUDA_ENTRY STV_DEFAULT"
_Z20scale_softmax_kernelPfS_iiiii:
.text._Z20scale_softmax_kernelPfS_iiiii:
[----:B------:R-:W-:Y:S01]  /*0000*/  LDC R1, c[0x0][0x37c] ;  /* 0x0000df00ff017b82 */ /* 0x000fe20000000800 */
[----:B------:R-:W0:Y:S02]  /*0010*/  LDCU UR4, c[0x0][0x398] ;  /* 0x00007300ff0477ac */ /* 0x000e240008000800 */
[----:B0-----:R-:W-:-:S04]  /*0020*/  I2FP.F32.S32 R0, UR4 ;  /* 0x0000000400007c45 */ /* 0x001fc80008201400 */
[----:B------:R-:W-:Y:S01]  /*0030*/  IADD3 R2, PT, PT, R0, -0xd000000, RZ ;  /* 0xf300000000027810 */ /* 0x000fe20007ffe0ff */
[----:B------:R0:W1:Y:S03]  /*0040*/  MUFU.RSQ R3, R0 ;  /* 0x0000000000037308 */ /* 0x0000660000001400 */
[----:B------:R-:W-:-:S13]  /*0050*/  ISETP.GT.U32.AND P0, PT, R2, 0x727fffff, PT ;  /* 0x727fffff0200780c */ /* 0x000fda0003f04070 */
[----:B0-----:R-:W-:Y:S05]  /*0060*/  @!P0 BRA `(.L_x_0) ;  /* 0x0000000000108947 */ /* 0x001fea0003800000 */
[----:B------:R-:W-:-:S07]  /*0070*/  MOV R4, 0x90 ;  /* 0x0000009000047802 */ /* 0x000fce0000000f00 */
[----:B-1----:R-:W-:Y:S05]  /*0080*/  CALL.REL.NOINC `($__internal_0_$__cuda_sm20_sqrt_rn_f32_slowpath) ;  /* 0x0000005800847944 */ /* 0x002fea0003c00000 */
[----:B------:R-:W-:Y:S01]  /*0090*/  MOV R3, R0 ;  /* 0x0000000000037202 */ /* 0x000fe20000000f00 */
[----:B------:R-:W-:Y:S06]  /*00a0*/  BRA `(.L_x_1) ;  /* 0x0000000000107947 */ /* 0x000fec0003800000 */
.L_x_0:
[----:B-1----:R-:W-:Y:S01]  /*00b0*/  FMUL.FTZ R5, R0, R3 ;  /* 0x0000000300057220 */ /* 0x002fe20000410000 */
[----:B------:R-:W-:-:S03]  /*00c0*/  FMUL.FTZ R3, R3, 0.5 ;  /* 0x3f00000003037820 */ /* 0x000fc60000410000 */
[----:B------:R-:W-:-:S04]  /*00d0*/  FFMA R0, -R5, R5, R0 ;  /* 0x0000000505007223 */ /* 0x000fc80000000100 */
[----:B------:R-:W-:-:S07]  /*00e0*/  FFMA R3, R0, R3, R5 ;  /* 0x0000000300037223 */ /* 0x000fce0000000005 */
.L_x_1:
[----:B------:R-:W0:Y:S01]  /*00f0*/  S2R R0, SR_TID.X ;  /* 0x0000000000007919 */ /* 0x000e220000002100 */
[----:B------:R-:W0:Y:S01]  /*0100*/  S2UR UR6, SR_CTAID.X ;  /* 0x00000000000679c3 */ /* 0x000e220000002500 */
[----:B------:R-:W1:Y:S01]  /*0110*/  LDCU UR4, c[0x0][0x3a0] ;  /* 0x00007400ff0477ac */ /* 0x000e620008000800 */
[----:B------:R-:W1:Y:S06]  /*0120*/  LDCU UR5, c[0x0][0x390] ;  /* 0x00007200ff0577ac */ /* 0x000e6c0008000800 */
[----:B------:R-:W0:Y:S01]  /*0130*/  LDC R5, c[0x0][0x360] ;  /* 0x0000d800ff057b82 */ /* 0x000e220000000800 */
[----:B-1----:R-:W-:Y:S01]  /*0140*/  UIMAD UR4, UR4, UR5, URZ ;  /* 0x00000005040472a4 */ /* 0x002fe2000f8e02ff */
[----:B0-----:R-:W-:-:S05]  /*0150*/  IMAD R5, R5, UR6, R0 ;  /* 0x0000000605057c24 */ /* 0x001fca000f8e0200 */
[----:B------:R-:W-:-:S13]  /*0160*/  ISETP.GE.AND P0, PT, R5, UR4, PT ;  /* 0x0000000405007c0c */ /* 0x000fda000bf06270 */
[----:B------:R-:W-:Y:S05]  /*0170*/  @P0 EXIT ;  /* 0x000000000000094d */ /* 0x000fea0003800000 */
[----:B------:R-:W0:Y:S01]  /*0180*/  LDCU UR5, c[0x0][0x39c] ;  /* 0x00007380ff0577ac */ /* 0x000e220008000800 */
[----:B------:R-:W-:Y:S01]  /*0190*/  HFMA2 R4, -RZ, RZ, 0, 0 ;  /* 0x00000000ff047431 */ /* 0x000fe200000001ff */
[----:B------:R-:W1:Y:S01]  /*01a0*/  LDCU.64 UR10, c[0x0][0x358] ;  /* 0x00006b00ff0a77ac */ /* 0x000e620008000a00 */
[----:B0-----:R-:W-:-:S09]  /*01b0*/  UISETP.GE.AND UP0, UPT, UR5, 0x1, UPT ;  /* 0x000000010500788c */ /* 0x001fd2000bf06270 */
[----:B-1----:R-:W-:Y:S05]  /*01c0*/  BRA.U !UP0, `(.L_x_2) ;  /* 0x00000029081c7547 */ /* 0x002fea000b800000 */
[----:B------:R-:W0:Y:S01]  /*01d0*/  LDCU.64 UR8, c[0x0][0x388] ;  /* 0x00007100ff0877ac */ /* 0x000e220008000a00 */
[----:B------:R-:W-:Y:S01]  /*01e0*/  IMAD R6, R5, UR5, RZ ;  /* 0x0000000505067c24 */ /* 0x000fe2000f8e02ff */
[----:B------:R-:W-:Y:S01]  /*01f0*/  UIADD3 UR12, UPT, UPT, UR5, -0x1, URZ ;  /* 0xffffffff050c7890 */ /* 0x000fe2000fffe0ff */
[----:B------:R-:W-:Y:S01]  /*0200*/  UMOV UR6, 0x20 ;  /* 0x0000002000067882 */ /* 0x000fe20000000000 */
[----:B------:R-:W-:Y:S02]  /*0210*/  UMOV UR7, 0x0 ;  /* 0x0000000000077882 */ /* 0x000fe40000000000 */
[----:B------:R-:W-:Y:S02]  /*0220*/  UISETP.GE.U32.AND UP0, UPT, UR12, 0xf, UPT ;  /* 0x0000000f0c00788c */ /* 0x000fe4000bf06070 */
[----:B------:R-:W-:Y:S01]  /*0230*/  ULOP3.LUT UR13, UR5, 0xf, URZ, 0xc0, !UPT ;  /* 0x0000000f050d7892 */ /* 0x000fe2000f8ec0ff */
[----:B------:R-:W-:Y:S01]  /*0240*/  UMOV UR4, URZ ;  /* 0x000000ff00047c82 */ /* 0x000fe20008000000 */
[----:B0-----:R-:W-:-:S05]  /*0250*/  UIMAD.WIDE.U32 UR6, UR8, 0x1, UR6 ;  /* 0x00000001080678a5 */ /* 0x001fca000f8e0006 */
[----:B------:R-:W-:Y:S07]  /*0260*/  BRA.U !UP0, `(.L_x_3) ;  /* 0x00000011082c7547 */ /* 0x000fee000b800000 */
[----:B------:R-:W-:Y:S01]  /*0270*/  ULOP3.LUT UR4, UR5, 0x7ffffff0, URZ, 0xc0, !UPT ;  /* 0x7ffffff005047892 */ /* 0x000fe2000f8ec0ff */
[----:B------:R-:W-:Y:S01]  /*0280*/  MOV R4, R6 ;  /* 0x0000000600047202 */ /* 0x000fe20000000f00 */
[----:B------:R-:W-:Y:S02]  /*0290*/  UIADD3 UR5, UPT, UPT, UR7, UR9, URZ ;  /* 0x0000000907057290 */ /* 0x000fe4000fffe0ff */
[----:B------:R-:W-:-:S12]  /*02a0*/  UIADD3 UR8, UPT, UPT, -UR4, URZ, URZ ;  /* 0x000000ff04087290 */ /* 0x000fd8000fffe1ff */
.L_x_36:
[----:B------:R-:W-:Y:S02]  /*02b0*/  MOV R8, UR6 ;  /* 0x0000000600087c02 */ /* 0x000fe40008000f00 */
[----:B0-----:R-:W-:Y:S02]  /*02c0*/  MOV R11, UR5 ;  /* 0x00000005000b7c02 */ /* 0x001fe40008000f00 */
[----:B------:R-:W-:Y:S02]  /*02d0*/  MOV R10, R8 ;  /* 0x00000008000a7202 */ /* 0x000fe40000000f00 */
[----:B------:R-:W-:-:S03]  /*02e0*/  MOV R9, UR7 ;  /* 0x0000000700097c02 */ /* 0x000fc60008000f00 */
[----:B------:R-:W-:-:S05]  /*02f0*/  IMAD.WIDE R10, R4, 0x4, R10 ;  /* 0x00000004040a7825 */ /* 0x000fca00078e020a */
[----:B------:R-:W2:Y:S01]  /*0300*/  LDG.E R0, desc[UR10][R10.64+-0x20] ;  /* 0xffffe00a0a007981 */ /* 0x000ea2000c1e1900 */
[----:B------:R-:W0:Y:S01]  /*0310*/  MUFU.RCP R2, R3 ;  /* 0x0000000300027308 */ /* 0x000e220000001000 */
[----:B------:R-:W-:Y:S01]  /*0320*/  UIADD3 UR8, UPT, UPT, UR8, 0x10, URZ ;  /* 0x0000001008087890 */ /* 0x000fe2000fffe0ff */
[----:B------:R-:W-:Y:S03]  /*0330*/  BSSY.RECONVERGENT B2, `(.L_x_4) ;  /* 0x000000c000027945 */ /* 0x000fe60003800200 */
[----:B------:R-:W-:Y:S01]  /*0340*/  UISETP.NE.AND UP0, UPT, UR8, URZ, UPT ;  /* 0x000000ff0800728c */ /* 0x000fe2000bf05270 */
[----:B0-----:R-:W-:-:S04]  /*0350*/  FFMA R7, R2, -R3, 1 ;  /* 0x3f80000002077423 */ /* 0x001fc80000000803 */
[----:B------:R-:W-:Y:S01]  /*0360*/  FFMA R7, R2, R7, R2 ;  /* 0x0000000702077223 */ /* 0x000fe20000000002 */
[----:B--2---:R-:W0:Y:S03]  /*0370*/  FCHK P0, R0, R3 ;  /* 0x0000000300007302 */ /* 0x004e260000000000 */
[----:B------:R-:W-:-:S04]  /*0380*/  FFMA R2, R0, R7, RZ ;  /* 0x0000000700027223 */ /* 0x000fc800000000ff */
[----:B------:R-:W-:-:S04]  /*0390*/  FFMA R8, R2, -R3, R0 ;  /* 0x8000000302087223 */ /* 0x000fc80000000000 */
[----:B------:R-:W-:Y:S01]  /*03a0*/  FFMA R7, R7, R8, R2 ;  /* 0x0000000807077223 */ /* 0x000fe20000000002 */
[----:B0-----:R-:W-:Y:S06]  /*03b0*/  @!P0 BRA `(.L_x_5) ;  /* 0x00000000000c8947 */ /* 0x001fec0003800000 */
[----:B------:R-:W-:-:S07]  /*03c0*/  MOV R2, 0x3e0 ;  /* 0x000003e000027802 */ /* 0x000fce0000000f00 */
[----:B------:R-:W-:Y:S05]  /*03d0*/  CALL.REL.NOINC `($__internal_1_$__cuda_sm3x_div_rn_noftz_f32_slowpath) ;  /* 0x0000005800107944 */ /* 0x000fea0003c00000 */
[----:B------:R-:W-:-:S07]  /*03e0*/  MOV R7, R0 ;  /* 0x0000000000077202 */ /* 0x000fce0000000f00 */
.L_x_5:
[----:B------:R-:W-:Y:S05]  /*03f0*/  BSYNC.RECONVERGENT B2 ;  /* 0x0000000000027941 */ /* 0x000fea0003800200 */
.L_x_4:
[----:B------:R-:W2:Y:S01]  /*0400*/  LDG.E R13, desc[UR10][R10.64+-0x1c] ;  /* 0xffffe40a0a0d7981 */ /* 0x000ea2000c1e1900 */
[----:B------:R-:W0:Y:S01]  /*0410*/  MUFU.RCP R0, R3 ;  /* 0x0000000300007308 */ /* 0x000e220000001000 */
[----:B------:R-:W-:Y:S02]  /*0420*/  BSSY.RECONVERGENT B2, `(.L_x_6) ;  /* 0x000000d000027945 */ /* 0x000fe40003800200 */
[----:B------:R1:W-:Y:S01]  /*0430*/  STG.E desc[UR10][R10.64+-0x20], R7 ;  /* 0xffffe0070a007986 */ /* 0x0003e2000c10190a */
[----:B0-----:R-:W-:-:S04]  /*0440*/  FFMA R9, R0, -R3, 1 ;  /* 0x3f80000000097423 */ /* 0x001fc80000000803 */
[----:B------:R-:W-:Y:S01]  /*0450*/  FFMA R0, R0, R9, R0 ;  /* 0x0000000900007223 */ /* 0x000fe20000000000 */
[----:B--2---:R-:W0:Y:S03]  /*0460*/  FCHK P0, R13, R3 ;  /* 0x000000030d007302 */ /* 0x004e260000000000 */
[----:B------:R-:W-:-:S04]  /*0470*/  FFMA R2, R0, R13, RZ ;  /* 0x0000000d00027223 */ /* 0x000fc800000000ff */
[----:B------:R-:W-:-:S04]  /*0480*/  FFMA R9, R2, -R3, R13 ;  /* 0x8000000302097223 */ /* 0x000fc8000000000d */
[----:B------:R-:W-:Y:S01]  /*0490*/  FFMA R9, R0, R9, R2 ;  /* 0x0000000900097223 */ /* 0x000fe20000000002 */
[----:B01----:R-:W-:Y:S06]  /*04a0*/  @!P0 BRA `(.L_x_7) ;  /* 0x0000000000108947 */ /* 0x003fec0003800000 */
[----:B------:R-:W-:Y:S02]  /*04b0*/  MOV R0, R13 ;  /* 0x0000000d00007202 */ /* 0x000fe40000000f00 */
[----:B------:R-:W-:-:S07]  /*04c0*/  MOV R2, 0x4e0 ;  /* 0x000004e000027802 */ /* 0x000fce0000000f00 */
[----:B------:R-:W-:Y:S05]  /*04d0*/  CALL.REL.NOINC `($__internal_1_$__cuda_sm3x_div_rn_noftz_f32_slowpath) ;  /* 0x0000005400d07944 */ /* 0x000fea0003c00000 */
[----:B------:R-:W-:-:S07]  /*04e0*/  MOV R9, R0 ;  /* 0x0000000000097202 */ /* 0x000fce0000000f00 */
.L_x_7:
[----:B------:R-:W-:Y:S05]  /*04f0*/  BSYNC.RECONVERGENT B2 ;  /* 0x0000000000027941 */ /* 0x000fea0003800200 */
.L_x_6:
        /* <DEDUP_REMOVED lines=15> */
.L_x_9:
[----:B------:R-:W-:Y:S05]  /*05f0*/  BSYNC.RECONVERGENT B2 ;  /* 0x0000000000027941 */ /* 0x000fea0003800200 */
.L_x_8:
        /* <DEDUP_REMOVED lines=15> */
.L_x_11:
[----:B------:R-:W-:Y:S05]  /*06f0*/  BSYNC.RECONVERGENT B2 ;  /* 0x0000000000027941 */ /* 0x000fea0003800200 */
.L_x_10:
        /* <DEDUP_REMOVED lines=15> */
.L_x_13:
[----:B------:R-:W-:Y:S05]  /*07f0*/  BSYNC.RECONVERGENT B2 ;  /* 0x0000000000027941 */ /* 0x000fea0003800200 */
.L_x_12:
        /* <DEDUP_REMOVED lines=15> */
.L_x_15:
[----:B------:R-:W-:Y:S05]  /*08f0*/  BSYNC.RECONVERGENT B2 ;  /* 0x0000000000027941 */ /* 0x000fea0003800200 */
.L_x_14:
        /* <DEDUP_REMOVED lines=15> */
.L_x_17:
[----:B------:R-:W-:Y:S05]  /*09f0*/  BSYNC.RECONVERGENT B2 ;  /* 0x0000000000027941 */ /* 0x000fea0003800200 */
.L_x_16:
        /* <DEDUP_REMOVED lines=15> */
.L_x_19:
[----:B------:R-:W-:Y:S05]  /*0af0*/  BSYNC.RECONVERGENT B2 ;  /* 0x0000000000027941 */ /* 0x000fea0003800200 */
.L_x_18:
        /* <DEDUP_REMOVED lines=15> */
.L_x_21:
[----:B------:R-:W-:Y:S05]  /*0bf0*/  BSYNC.RECONVERGENT B2 ;  /* 0x0000000000027941 */ /* 0x000fea0003800200 */
.L_x_20:
        /* <DEDUP_REMOVED lines=15> */
.L_x_23:
[----:B------:R-:W-:Y:S05]  /*0cf0*/  BSYNC.RECONVERGENT B2 ;  /* 0x0000000000027941 */ /* 0x000fea0003800200 */
.L_x_22:
        /* <DEDUP_REMOVED lines=15> */
.L_x_25:
[----:B------:R-:W-:Y:S05]  /*0df0*/  BSYNC.RECONVERGENT B2 ;  /* 0x0000000000027941 */ /* 0x000fea0003800200 */
.L_x_24:
        /* <DEDUP_REMOVED lines=15> */
.L_x_27:
[----:B------:R-:W-:Y:S05]  /*0ef0*/  BSYNC.RECONVERGENT B2 ;  /* 0x0000000000027941 */ /* 0x000fea0003800200 */
.L_x_26:
        /* <DEDUP_REMOVED lines=15> */
.L_x_29:
[----:B------:R-:W-:Y:S05]  /*0ff0*/  BSYNC.RECONVERGENT B2 ;  /* 0x0000000000027941 */ /* 0x000fea0003800200 */
.L_x_28:
        /* <DEDUP_REMOVED lines=15> */
.L_x_31:
[----:B------:R-:W-:Y:S05]  /*10f0*/  BSYNC.RECONVERGENT B2 ;  /* 0x0000000000027941 */ /* 0x000fea0003800200 */
.L_x_30:
        /* <DEDUP_REMOVED lines=15> */
.L_x_33:
[----:B------:R-:W-:Y:S05]  /*11f0*/  BSYNC.RECONVERGENT B2 ;  /* 0x0000000000027941 */ /* 0x000fea0003800200 */
.L_x_32:
        /* <DEDUP_REMOVED lines=14> */
.L_x_35:
[----:B------:R-:W-:Y:S05]  /*12e0*/  BSYNC.RECONVERGENT B2 ;  /* 0x0000000000027941 */ /* 0x000fea0003800200 */
.L_x_34:
[----:B------:R0:W-:Y:S01]  /*12f0*/  STG.E desc[UR10][R10.64+0x1c], R0 ;  /* 0x00001c000a007986 */ /* 0x0001e2000c10190a */
[----:B------:R-:W-:Y:S01]  /*1300*/  IADD3 R4, PT, PT, R4, 0x10, RZ ;  /* 0x0000001004047810 */ /* 0x000fe20007ffe0ff */
[----:B------:R-:W-:Y:S06]  /*1310*/  BRA.U UP0, `(.L_x_36) ;  /* 0xffffffed00e47547 */ /* 0x000fec000b83ffff */
.L_x_3:
[----:B------:R-:W-:-:S09]  /*1320*/  UISETP.NE.AND UP0, UPT, UR13, URZ, UPT ;  /* 0x000000ff0d00728c */ /* 0x000fd2000bf05270 */
[----:B------:R-:W-:Y:S05]  /*1330*/  BRA.U !UP0, `(.L_x_37) ;  /* 0x0000000d08a47547 */ /* 0x000fea000b800000 */
[----:B------:R-:W1:Y:S01]  /*1340*/  LDCU UR5, c[0x0][0x39c] ;  /* 0x00007380ff0577ac */ /* 0x000e620008000800 */
[----:B------:R-:W-:Y:S02]  /*1350*/  UISETP.GE.U32.AND UP0, UPT, UR13, 0x8, UPT ;  /* 0x000000080d00788c */ /* 0x000fe4000bf06070 */
[----:B-1----:R-:W-:-:S07]  /*1360*/  ULOP3.LUT UR5, UR5, 0x7, URZ, 0xc0, !UPT ;  /* 0x0000000705057892 */ /* 0x002fce000f8ec0ff */
[----:B------:R-:W-:Y:S05]  /*1370*/  BRA.U !UP0, `(.L_x_38) ;  /* 0x00000009080c7547 */ /* 0x000fea000b800000 */
[----:B0-----:R-:W0:Y:S01]  /*1380*/  LDC.64 R10, c[0x0][0x388] ;  /* 0x0000e200ff0a7b82 */ /* 0x001e220000000a00 */
[----:B------:R-:W-:-:S05]  /*1390*/  IADD3 R7, PT, PT, R6, UR4, RZ ;  /* 0x0000000406077c10 */ /* 0x000fca000fffe0ff */
[----:B0-----:R-:W-:-:S05]  /*13a0*/  IMAD.WIDE R10, R7, 0x4, R10 ;  /* 0x00000004070a7825 */ /* 0x001fca00078e020a */
[----:B------:R-:W2:Y:S01]  /*13b0*/  LDG.E R9, desc[UR10][R10.64] ;  /* 0x0000000a0a097981 */ /* 0x000ea2000c1e1900 */
[----:B------:R-:W0:Y:S01]  /*13c0*/  MUFU.RCP R0, R3 ;  /* 0x0000000300007308 */ /* 0x000e220000001000 */
[----:B------:R-:W-:Y:S01]  /*13d0*/  BSSY.RECONVERGENT B2, `(.L_x_39) ;  /* 0x000000c000027945 */ /* 0x000fe20003800200 */
[----:B0-----:R-:W-:-:S04]  /*13e0*/  FFMA R7, R0, -R3, 1 ;  /* 0x3f80000000077423 */ /* 0x001fc80000000803 */
[----:B------:R-:W-:Y:S02]  /*13f0*/  FFMA R0, R0, R7, R0 ;  /* 0x0000000700007223 */ /* 0x000fe40000000000 */
[----:B--2---:R-:W0:Y:S02]  /*1400*/  FCHK P0, R9, R3 ;  /* 0x0000000309007302 */ /* 0x004e240000000000 */
[----:B------:R-:W-:-:S04]  /*1410*/  FFMA R2, R0, R9, RZ ;  /* 0x0000000900027223 */ /* 0x000fc800000000ff */
[----:B------:R-:W-:-:S04]  /*1420*/  FFMA R7, R2, -R3, R9 ;  /* 0x8000000302077223 */ /* 0x000fc80000000009 */
[----:B------:R-:W-:Y:S01]  /*1430*/  FFMA R7, R0, R7, R2 ;  /* 0x0000000700077223 */ /* 0x000fe20000000002 */
[----:B0-----:R-:W-:Y:S06]  /*1440*/  @!P0 BRA `(.L_x_40) ;  /* 0x0000000000108947 */ /* 0x001fec0003800000 */
[----:B------:R-:W-:Y:S02]  /*1450*/  MOV R0, R9 ;  /* 0x0000000900007202 */ /* 0x000fe40000000f00 */
[----:B------:R-:W-:-:S07]  /*1460*/  MOV R2, 0x1480 ;  /* 0x0000148000027802 */ /* 0x000fce0000000f00 */
[----:B------:R-:W-:Y:S05]  /*1470*/  CALL.REL.NOINC `($__internal_1_$__cuda_sm3x_div_rn_noftz_f32_slowpath) ;  /* 0x0000004400e87944 */ /* 0x000fea0003c00000 */
[----:B------:R-:W-:-:S07]  /*1480*/  MOV R7, R0 ;  /* 0x0000000000077202 */ /* 0x000fce0000000f00 */
.L_x_40:
[----:B------:R-:W-:Y:S05]  /*1490*/  BSYNC.RECONVERGENT B2 ;  /* 0x0000000000027941 */ /* 0x000fea0003800200 */
.L_x_39:
        /* <DEDUP_REMOVED lines=15> */
.L_x_42:
[----:B------:R-:W-:Y:S05]  /*1590*/  BSYNC.RECONVERGENT B2 ;  /* 0x0000000000027941 */ /* 0x000fea0003800200 */
.L_x_41:
        /* <DEDUP_REMOVED lines=15> */
.L_x_44:
[----:B------:R-:W-:Y:S05]  /*1690*/  BSYNC.RECONVERGENT B2 ;  /* 0x0000000000027941 */ /* 0x000fea0003800200 */
.L_x_43:
        /* <DEDUP_REMOVED lines=15> */
.L_x_46:
[----:B------:R-:W-:Y:S05]  /*1790*/  BSYNC.RECONVERGENT B2 ;  /* 0x0000000000027941 */ /* 0x000fea0003800200 */
.L_x_45:
        /* <DEDUP_REMOVED lines=15> */
.L_x_48:
[----:B------:R-:W-:Y:S05]  /*1890*/  BSYNC.RECONVERGENT B2 ;  /* 0x0000000000027941 */ /* 0x000fea0003800200 */
.L_x_47:
        /* <DEDUP_REMOVED lines=15> */
.L_x_50:
[----:B------:R-:W-:Y:S05]  /*1990*/  BSYNC.RECONVERGENT B2 ;  /* 0x0000000000027941 */ /* 0x000fea0003800200 */
.L_x_49:
        /* <DEDUP_REMOVED lines=15> */
.L_x_52:
[----:B------:R-:W-:Y:S05]  /*1a90*/  BSYNC.RECONVERGENT B2 ;  /* 0x0000000000027941 */ /* 0x000fea0003800200 */
.L_x_51:
        /* <DEDUP_REMOVED lines=14> */
.L_x_54:
[----:B------:R-:W-:Y:S05]  /*1b80*/  BSYNC.RECONVERGENT B2 ;  /* 0x0000000000027941 */ /* 0x000fea0003800200 */
.L_x_53:
[----:B------:R1:W-:Y:S01]  /*1b90*/  STG.E desc[UR10][R10.64+0x1c], R0 ;  /* 0x00001c000a007986 */ /* 0x0003e2000c10190a */
[----:B------:R-:W-:-:S12]  /*1ba0*/  UIADD3 UR4, UPT, UPT, UR4, 0x8, URZ ;  /* 0x0000000804047890 */ /* 0x000fd8000fffe0ff */
.L_x_38:
[----:B------:R-:W-:-:S09]  /*1bb0*/  UISETP.NE.AND UP0, UPT, UR5, URZ, UPT ;  /* 0x000000ff0500728c */ /* 0x000fd2000bf05270 */
[----:B------:R-:W-:Y:S05]  /*1bc0*/  BRA.U !UP0, `(.L_x_37) ;  /* 0x0000000508807547 */ /* 0x000fea000b800000 */
[----:B------:R-:W2:Y:S01]  /*1bd0*/  LDCU UR6, c[0x0][0x39c] ;  /* 0x00007380ff0677ac */ /* 0x000ea20008000800 */
[----:B------:R-:W-:Y:S02]  /*1be0*/  UISETP.GE.U32.AND UP0, UPT, UR5, 0x4, UPT ;  /* 0x000000040500788c */ /* 0x000fe4000bf06070 */
[----:B--2---:R-:W-:-:S07]  /*1bf0*/  ULOP3.LUT UR6, UR6, 0x3, URZ, 0xc0, !UPT ;  /* 0x0000000306067892 */ /* 0x004fce000f8ec0ff */
[----:B------:R-:W-:Y:S05]  /*1c00*/  BRA.U !UP0, `(.L_x_55) ;  /* 0x00000005080c7547 */ /* 0x000fea000b800000 */
[----:B01----:R-:W0:Y:S01]  /*1c10*/  LDC.64 R10, c[0x0][0x388] ;  /* 0x0000e200ff0a7b82 */ /* 0x003e220000000a00 */
        /* <DEDUP_REMOVED lines=16> */
.L_x_57:
[----:B------:R-:W-:Y:S05]  /*1d20*/  BSYNC.RECONVERGENT B2 ;  /* 0x0000000000027941 */ /* 0x000fea0003800200 */
.L_x_56:
        /* <DEDUP_REMOVED lines=15> */
.L_x_59:
[----:B------:R-:W-:Y:S05]  /*1e20*/  BSYNC.RECONVERGENT B2 ;  /* 0x0000000000027941 */ /* 0x000fea0003800200 */
.L_x_58:
        /* <DEDUP_REMOVED lines=15> */
.L_x_61:
[----:B------:R-:W-:Y:S05]  /*1f20*/  BSYNC.RECONVERGENT B2 ;  /* 0x0000000000027941 */ /* 0x000fea0003800200 */
.L_x_60:
        /* <DEDUP_REMOVED lines=14> */
.L_x_63:
[----:B------:R-:W-:Y:S05]  /*2010*/  BSYNC.RECONVERGENT B2 ;  /* 0x0000000000027941 */ /* 0x000fea0003800200 */
.L_x_62:
[----:B------:R2:W-:Y:S01]  /*2020*/  STG.E desc[UR10][R10.64+0xc], R0 ;  /* 0x00000c000a007986 */ /* 0x0005e2000c10190a */
[----:B------:R-:W-:-:S12]  /*2030*/  UIADD3 UR4, UPT, UPT, UR4, 0x4, URZ ;  /* 0x0000000404047890 */ /* 0x000fd8000fffe0ff */
.L_x_55:
[----:B------:R-:W-:-:S09]  /*2040*/  UISETP.NE.AND UP0, UPT, UR6, URZ, UPT ;  /* 0x000000ff0600728c */ /* 0x000fd2000bf05270 */
[----:B------:R-:W-:Y:S05]  /*2050*/  BRA.U !UP0, `(.L_x_37) ;  /* 0x00000001085c7547 */ /* 0x000fea000b800000 */
[----:B012---:R-:W0:Y:S01]  /*2060*/  LDC.64 R10, c[0x0][0x388] ;  /* 0x0000e200ff0a7b82 */ /* 0x007e220000000a00 */
[----:B------:R-:W-:Y:S01]  /*2070*/  IADD3 R4, PT, PT, R6, UR4, RZ ;  /* 0x0000000406047c10 */ /* 0x000fe2000fffe0ff */
[----:B------:R-:W-:-:S12]  /*2080*/  UIADD3 UR6, UPT, UPT, -UR6, URZ, URZ ;  /* 0x000000ff06067290 */ /* 0x000fd8000fffe1ff */
.L_x_66:
[----:B0--3--:R-:W-:-:S05]  /*2090*/  IMAD.WIDE R14, R4, 0x4, R10 ;  /* 0x00000004040e7825 */ /* 0x009fca00078e020a */
        /* <DEDUP_REMOVED lines=12> */
[----:B------:R-:W-:Y:S02]  /*2160*/  MOV R0, R9 ;  /* 0x0000000900007202 */ /* 0x000fe40000000f00 */
[----:B------:R-:W-:-:S07]  /*2170*/  MOV R2, 0x2190 ;  /* 0x0000219000027802 */ /* 0x000fce0000000f00 */
[----:B------:R-:W-:Y:S05]  /*2180*/  CALL.REL.NOINC `($__internal_1_$__cuda_sm3x_div_rn_noftz_f32_slowpath) ;  /* 0x0000003800a47944 */ /* 0x000fea0003c00000 */
.L_x_65:
[----:B------:R-:W-:Y:S05]  /*2190*/  BSYNC.RECONVERGENT B2 ;  /* 0x0000000000027941 */ /* 0x000fea0003800200 */
.L_x_64:
[----:B------:R3:W-:Y:S01]  /*21a0*/  STG.E desc[UR10][R14.64], R0 ;  /* 0x000000000e007986 */ /* 0x0007e2000c10190a */
[----:B------:R-:W-:Y:S01]  /*21b0*/  IADD3 R4, PT, PT, R4, 0x1, RZ ;  /* 0x0000000104047810 */ /* 0x000fe20007ffe0ff */
[----:B------:R-:W-:Y:S06]  /*21c0*/  BRA.U UP0, `(.L_x_66) ;  /* 0xfffffffd00b07547 */ /* 0x000fec000b83ffff */
.L_x_37:
[----:B------:R-:W-:Y:S01]  /*21d0*/  UISETP.GE.U32.AND UP1, UPT, UR12, 0xf, UPT ;  /* 0x0000000f0c00788c */ /* 0x000fe2000bf26070 */
[----:B------:R-:W-:Y:S01]  /*21e0*/  HFMA2 R4, -RZ, RZ, 0, 0 ;  /* 0x00000000ff047431 */ /* 0x000fe200000001ff */
[----:B------:R-:W-:Y:S01]  /*21f0*/  UISETP.NE.AND UP0, UPT, UR13, URZ, UPT ;  /* 0x000000ff0d00728c */ /* 0x000fe2000bf05270 */
[----:B------:R-:W-:-:S06]  /*2200*/  UMOV UR4, URZ ;  /* 0x000000ff00047c82 */ /* 0x000fcc0008000000 */
[----:B------:R-:W-:Y:S05]  /*2210*/  BRA.U !UP1, `(.L_x_67) ;  /* 0x0000000109fc7547 */ /* 0x000fea000b800000 */
[----:B------:R-:W4:Y:S01]  /*2220*/  LDCU.64 UR6, c[0x0][0x388] ;  /* 0x00007100ff0677ac */ /* 0x000f220008000a00 */
[----:B------:R-:W-:Y:S02]  /*2230*/  MOV R4, RZ ;  /* 0x000000ff00047202 */ /* 0x000fe40000000f00 */
[----:B0123--:R-:W-:Y:S01]  /*2240*/  MOV R0, R6 ;  /* 0x0000000600007202 */ /* 0x00ffe20000000f00 */
[----:B------:R-:W0:Y:S01]  /*2250*/  LDCU UR4, c[0x0][0x39c] ;  /* 0x00007380ff0477ac */ /* 0x000e220008000800 */
[----:B----4-:R-:W-:Y:S02]  /*2260*/  UIADD3 UR5, UP1, UPT, UR6, 0x20, URZ ;  /* 0x0000002006057890 */ /* 0x010fe4000ff3e0ff */
[----:B0-----:R-:W-:Y:S02]  /*2270*/  ULOP3.LUT UR4, UR4, 0x7ffffff0, URZ, 0xc0, !UPT ;  /* 0x7ffffff004047892 */ /* 0x001fe4000f8ec0ff */
[----:B------:R-:W-:Y:S02]  /*2280*/  UIADD3.X UR6, UPT, UPT, URZ, UR7, URZ, UP1, !UPT ;  /* 0x00000007ff067290 */ /* 0x000fe40008ffe4ff */
[----:B------:R-:W-:-:S12]  /*2290*/  UIADD3 UR7, UPT, UPT, -UR4, URZ, URZ ;  /* 0x000000ff04077290 */ /* 0x000fd8000fffe1ff */
.L_x_68:
[----:B------:R-:W-:Y:S02]  /*22a0*/  MOV R2, UR5 ;  /* 0x0000000500027c02 */ /* 0x000fe40008000f00 */
[----:B------:R-:W-:-:S03]  /*22b0*/  MOV R3, UR6 ;  /* 0x0000000600037c02 */ /* 0x000fc60008000f00 */
[----:B------:R-:W-:-:S05]  /*22c0*/  IMAD.WIDE R2, R0, 0x4, R2 ;  /* 0x0000000400027825 */ /* 0x000fca00078e0202 */
[----:B------:R-:W2:Y:S04]  /*22d0*/  LDG.E R15, desc[UR10][R2.64+-0x20] ;  /* 0xffffe00a020f7981 */ /* 0x000ea8000c1e1900 */
[----:B------:R-:W3:Y:S04]  /*22e0*/  LDG.E R17, desc[UR10][R2.64+-0x1c] ;  /* 0xffffe40a02117981 */ /* 0x000ee8000c1e1900 */
[----:B------:R-:W4:Y:S04]  /*22f0*/  LDG.E R19, desc[UR10][R2.64+-0x18] ;  /* 0xffffe80a02137981 */ /* 0x000f28000c1e1900 */
[----:B------:R-:W5:Y:S04]  /*2300*/  LDG.E R21, desc[UR10][R2.64+-0x14] ;  /* 0xffffec0a02157981 */ /* 0x000f68000c1e1900 */
        /* <DEDUP_REMOVED lines=11> */
[----:B------:R-:W5:Y:S01]  /*23c0*/  LDG.E R14, desc[UR10][R2.64+0x1c] ;  /* 0x00001c0a020e7981 */ /* 0x000f62000c1e1900 */
[----:B------:R-:W-:Y:S01]  /*23d0*/  UIADD3 UR7, UPT, UPT, UR7, 0x10, URZ ;  /* 0x0000001007077890 */ /* 0x000fe2000fffe0ff */
[----:B------:R-:W-:-:S03]  /*23e0*/  IADD3 R0, PT, PT, R0, 0x10, RZ ;  /* 0x0000001000007810 */ /* 0x000fc60007ffe0ff */
[----:B------:R-:W-:Y:S01]  /*23f0*/  UISETP.NE.AND UP1, UPT, UR7, URZ, UPT ;  /* 0x000000ff0700728c */ /* 0x000fe2000bf25270 */
[----:B--2---:R-:W-:-:S04]  /*2400*/  FSETP.GEU.AND P0, PT, R4, R15, PT ;  /* 0x0000000f0400720b */ /* 0x004fc80003f0e000 */
[----:B------:R-:W-:-:S04]  /*2410*/  FSEL R4, R15, R4, !P0 ;  /* 0x000000040f047208 */ /* 0x000fc80004000000 */
[----:B---3--:R-:W-:-:S04]  /*2420*/  FSETP.GEU.AND P0, PT, R4, R17, PT ;  /* 0x000000110400720b */ /* 0x008fc80003f0e000 */
[----:B------:R-:W-:-:S04]  /*2430*/  FSEL R4, R17, R4, !P0 ;  /* 0x0000000411047208 */ /* 0x000fc80004000000 */
[----:B----4-:R-:W-:-:S04]  /*2440*/  FSETP.GEU.AND P0, PT, R4, R19, PT ;  /* 0x000000130400720b */ /* 0x010fc80003f0e000 */
[----:B------:R-:W-:-:S04]  /*2450*/  FSEL R4, R19, R4, !P0 ;  /* 0x0000000413047208 */ /* 0x000fc80004000000 */
[----:B-----5:R-:W-:-:S04]  /*2460*/  FSETP.GEU.AND P0, PT, R4, R21, PT ;  /* 0x000000150400720b */ /* 0x020fc80003f0e000 */
[----:B------:R-:W-:-:S04]  /*2470*/  FSEL R4, R21, R4, !P0 ;  /* 0x0000000415047208 */ /* 0x000fc80004000000 */
[----:B------:R-:W-:-:S04]  /*2480*/  FSETP.GEU.AND P0, PT, R4, R23, PT ;  /* 0x000000170400720b */ /* 0x000fc80003f0e000 */
        /* <DEDUP_REMOVED lines=22> */
[----:B------:R-:W-:Y:S01]  /*25f0*/  FSEL R4, R14, R7, !P0 ;  /* 0x000000070e047208 */ /* 0x000fe20004000000 */
[----:B------:R-:W-:Y:S08]  /*2600*/  BRA.U UP1, `(.L_x_68) ;  /* 0xfffffffd01247547 */ /* 0x000ff0000b83ffff */
.L_x_67:
[----:B------:R-:W-:Y:S05]  /*2610*/  BRA.U !UP0, `(.L_x_2) ;  /* 0x0000000508087547 */ /* 0x000fea000b800000 */
[----:B------:R-:W4:Y:S01]  /*2620*/  LDCU UR5, c[0x0][0x39c] ;  /* 0x00007380ff0577ac */ /* 0x000f220008000800 */
[----:B------:R-:W-:Y:S02]  /*2630*/  UISETP.GE.U32.AND UP0, UPT, UR13, 0x8, UPT ;  /* 0x000000080d00788c */ /* 0x000fe4000bf06070 */
[----:B----4-:R-:W-:-:S04]  /*2640*/  ULOP3.LUT UR6, UR5, 0x7, URZ, 0xc0, !UPT ;  /* 0x0000000705067892 */ /* 0x010fc8000f8ec0ff */
[----:B------:R-:W-:-:S03]  /*2650*/  UISETP.NE.AND UP1, UPT, UR6, URZ, UPT ;  /* 0x000000ff0600728c */ /* 0x000fc6000bf25270 */
[----:B------:R-:W-:Y:S08]  /*2660*/  BRA.U !UP0, `(.L_x_69) ;  /* 0x0000000108707547 */ /* 0x000ff0000b800000 */
[----:B------:R-:W4:Y:S01]  /*2670*/  LDC.64 R2, c[0x0][0x388] ;  /* 0x0000e200ff027b82 */ /* 0x000f220000000a00 */
[----:B------:R-:W-:-:S05]  /*2680*/  IADD3 R7, PT, PT, R6, UR4, RZ ;  /* 0x0000000406077c10 */ /* 0x000fca000fffe0ff */
[----:B----4-:R-:W-:-:S05]  /*2690*/  IMAD.WIDE R2, R7, 0x4, R2 ;  /* 0x0000000407027825 */ /* 0x010fca00078e0202 */
[----:B------:R-:W4:Y:S04]  /*26a0*/  LDG.E R7, desc[UR10][R2.64] ;  /* 0x0000000a02077981 */ /* 0x000f28000c1e1900 */
[----:B------:R-:W5:Y:S04]  /*26b0*/  LDG.E R9, desc[UR10][R2.64+0x4] ;  /* 0x0000040a02097981 */ /* 0x000f68000c1e1900 */
[----:B012---:R-:W2:Y:S04]  /*26c0*/  LDG.E R11, desc[UR10][R2.64+0x8] ;  /* 0x0000080a020b7981 */ /* 0x007ea8000c1e1900 */
[----:B------:R-:W2:Y:S04]  /*26d0*/  LDG.E R13, desc[UR10][R2.64+0xc] ;  /* 0x00000c0a020d7981 */ /* 0x000ea8000c1e1900 */
[----:B---3--:R-:W3:Y:S04]  /*26e0*/  LDG.E R15, desc[UR10][R2.64+0x10] ;  /* 0x0000100a020f7981 */ /* 0x008ee8000c1e1900 */
[----:B------:R-:W3:Y:S04]  /*26f0*/  LDG.E R17, desc[UR10][R2.64+0x14] ;  /* 0x0000140a02117981 */ /* 0x000ee8000c1e1900 */
[----:B------:R-:W3:Y:S04]  /*2700*/  LDG.E R19, desc[UR10][R2.64+0x18] ;  /* 0x0000180a02137981 */ /* 0x000ee8000c1e1900 */
[----:B------:R-:W3:Y:S01]  /*2710*/  LDG.E R21, desc[UR10][R2.64+0x1c] ;  /* 0x00001c0a02157981 */ /* 0x000ee2000c1e1900 */
[----:B------:R-:W-:Y:S01]  /*2720*/  UIADD3 UR4, UPT, UPT, UR4, 0x8, URZ ;  /* 0x0000000804047890 */ /* 0x000fe2000fffe0ff */
[----:B----4-:R-:W-:-:S04]  /*2730*/  FSETP.GEU.AND P0, PT, R4, R7, PT ;  /* 0x000000070400720b */ /* 0x010fc80003f0e000 */
[----:B------:R-:W-:-:S04]  /*2740*/  FSEL R4, R7, R4, !P0 ;  /* 0x0000000407047208 */ /* 0x000fc80004000000 */
[----:B-----5:R-:W-:-:S04]  /*2750*/  FSETP.GEU.AND P0, PT, R4, R9, PT ;  /* 0x000000090400720b */ /* 0x020fc80003f0e000 */
[----:B------:R-:W-:-:S04]  /*2760*/  FSEL R4, R9, R4, !P0 ;  /* 0x0000000409047208 */ /* 0x000fc80004000000 */
[----:B--2---:R-:W-:-:S04]  /*2770*/  FSETP.GEU.AND P0, PT, R4, R11, PT ;  /* 0x0000000b0400720b */ /* 0x004fc80003f0e000 */
[----:B------:R-:W-:-:S04]  /*2780*/  FSEL R4, R11, R4, !P0 ;  /* 0x000000040b047208 */ /* 0x000fc80004000000 */
[----:B------:R-:W-:-:S04]  /*2790*/  FSETP.GEU.AND P0, PT, R4, R13, PT ;  /* 0x0000000d0400720b */ /* 0x000fc80003f0e000 */
[----:B------:R-:W-:-:S04]  /*27a0*/  FSEL R4, R13, R4, !P0 ;  /* 0x000000040d047208 */ /* 0x000fc80004000000 */
[----:B---3--:R-:W-:-:S04]  /*27b0*/  FSETP.GEU.AND P0, PT, R4, R15, PT ;  /* 0x0000000f0400720b */ /* 0x008fc80003f0e000 */
[----:B------:R-:W-:-:S04]  /*27c0*/  FSEL R4, R15, R4, !P0 ;  /* 0x000000040f047208 */ /* 0x000fc80004000000 */
[----:B------:R-:W-:-:S04]  /*27d0*/  FSETP.GEU.AND P0, PT, R4, R17, PT ;  /* 0x000000110400720b */ /* 0x000fc80003f0e000 */
[----:B------:R-:W-:-:S04]  /*27e0*/  FSEL R4, R17, R4, !P0 ;  /* 0x0000000411047208 */ /* 0x000fc80004000000 */
[----:B------:R-:W-:-:S04]  /*27f0*/  FSETP.GEU.AND P0, PT, R4, R19, PT ;  /* 0x000000130400720b */ /* 0x000fc80003f0e000 */
[----:B------:R-:W-:-:S04]  /*2800*/  FSEL R4, R19, R4, !P0 ;  /* 0x0000000413047208 */ /* 0x000fc80004000000 */
[----:B------:R-:W-:-:S04]  /*2810*/  FSETP.GEU.AND P0, PT, R4, R21, PT ;  /* 0x000000150400720b */ /* 0x000fc80003f0e000 */
[----:B------:R-:W-:-:S09]  /*2820*/  FSEL R4, R21, R4, !P0 ;  /* 0x0000000415047208 */ /* 0x000fd20004000000 */
.L_x_69:
[----:B------:R-:W-:Y:S05]  /*2830*/  BRA.U !UP1, `(.L_x_2) ;  /* 0x0000000109807547 */ /* 0x000fea000b800000 */
[----:B------:R-:W-:Y:S02]  /*2840*/  UISETP.GE.U32.AND UP0, UPT, UR6, 0x4, UPT ;  /* 0x000000040600788c */ /* 0x000fe4000bf06070 */
[----:B------:R-:W-:-:S04]  /*2850*/  ULOP3.LUT UR5, UR5, 0x3, URZ, 0xc0, !UPT ;  /* 0x0000000305057892 */ /* 0x000fc8000f8ec0ff */
        /* <DEDUP_REMOVED lines=16> */
[----:B---3--:R-:W-:-:S04]  /*2960*/  FSETP.GEU.AND P0, PT, R4, R13, PT ;  /* 0x0000000d0400720b */ /* 0x008fc80003f0e000 */
[----:B------:R-:W-:-:S09]  /*2970*/  FSEL R4, R13, R4, !P0 ;  /* 0x000000040d047208 */ /* 0x000fd20004000000 */
.L_x_70:
[----:B------:R-:W-:Y:S05]  /*2980*/  BRA.U !UP1, `(.L_x_2) ;  /* 0x00000001092c7547 */ /* 0x000fea000b800000 */
[----:B------:R-:W4:Y:S01]  /*2990*/  LDC.64 R8, c[0x0][0x388] ;  /* 0x0000e200ff087b82 */ /* 0x000f220000000a00 */
[----:B------:R-:W-:Y:S01]  /*29a0*/  IADD3 R7, PT, PT, R6, UR4, RZ ;  /* 0x0000000406077c10 */ /* 0x000fe2000fffe0ff */
[----:B------:R-:W-:-:S12]  /*29b0*/  UIADD3 UR5, UPT, UPT, -UR5, URZ, URZ ;  /* 0x000000ff05057290 */ /* 0x000fd8000fffe1ff */
.L_x_71:
[----:B----4-:R-:W-:-:S06]  /*29c0*/  IMAD.WIDE R2, R7, 0x4, R8 ;  /* 0x0000000407027825 */ /* 0x010fcc00078e0208 */
[----:B------:R-:W4:Y:S01]  /*29d0*/  LDG.E R3, desc[UR10][R2.64] ;  /* 0x0000000a02037981 */ /* 0x000f22000c1e1900 */
[----:B------:R-:W-:Y:S01]  /*29e0*/  UIADD3 UR5, UPT, UPT, UR5, 0x1, URZ ;  /* 0x0000000105057890 */ /* 0x000fe2000fffe0ff */
[----:B------:R-:W-:-:S03]  /*29f0*/  IADD3 R7, PT, PT, R7, 0x1, RZ ;  /* 0x0000000107077810 */ /* 0x000fc60007ffe0ff */
[----:B------:R-:W-:Y:S01]  /*2a00*/  UISETP.NE.AND UP0, UPT, UR5, URZ, UPT ;  /* 0x000000ff0500728c */ /* 0x000fe2000bf05270 */
[----:B----4-:R-:W-:-:S04]  /*2a10*/  FSETP.GEU.AND P0, PT, R4, R3, PT ;  /* 0x000000030400720b */ /* 0x010fc80003f0e000 */
[----:B------:R-:W-:-:S04]  /*2a20*/  FSEL R4, R3, R4, !P0 ;  /* 0x0000000403047208 */ /* 0x000fc80004000000 */
[----:B------:R-:W-:Y:S05]  /*2a30*/  BRA.U UP0, `(.L_x_71) ;  /* 0xfffffffd00e07547 */ /* 0x000fea000b83ffff */
.L_x_2:
[----:B------:R-:W4:Y:S01]  /*2a40*/  LDCU UR4, c[0x0][0x394] ;  /* 0x00007280ff0477ac */ /* 0x000f220008000800 */
[----:B------:R-:W-:Y:S01]  /*2a50*/  MOV R3, RZ ;  /* 0x000000ff00037202 */ /* 0x000fe20000000f00 */
[----:B----4-:R-:W-:-:S09]  /*2a60*/  UISETP.GE.AND UP0, UPT, UR4, 0x1, UPT ;  /* 0x000000010400788c */ /* 0x010fd2000bf06270 */
[----:B------:R-:W-:Y:S05]  /*2a70*/  BRA.U !UP0, `(.L_x_72) ;  /* 0x0000001508047547 */ /* 0x000fea000b800000 */
[----:B------:R-:W-:Y:S01]  /*2a80*/  HFMA2 R7, -RZ, RZ, 3.7421875, 0 ;  /* 0x437c0000ff077431 */ /* 0x000fe200000001ff */
[----:B------:R-:W-:Y:S01]  /*2a90*/  MOV R3, 0x3bbb989d ;  /* 0x3bbb989d00037802 */ /* 0x000fe20000000f00 */
[----:B------:R-:W-:Y:S01]  /*2aa0*/  FADD R2, RZ, -R4 ;  /* 0x80000004ff027221 */ /* 0x000fe20000000000 */
[----:B------:R-:W4:Y:S01]  /*2ab0*/  LDCU UR5, c[0x0][0x39c] ;  /* 0x00007380ff0577ac */ /* 0x000f220008000800 */
[----:B------:R-:W-:Y:S02]  /*2ac0*/  HFMA2 R8, -RZ, RZ, 0, 0 ;  /* 0x00000000ff087431 */ /* 0x000fe400000001ff */
[----:B0123--:R-:W-:Y:S01]  /*2ad0*/  FFMA.SAT R0, R2, R3, 0.5 ;  /* 0x3f00000002007423 */ /* 0x00ffe20000002003 */
[----:B------:R-:W-:Y:S02]  /*2ae0*/  UISETP.GE.U32.AND UP0, UPT, UR4, 0x8, UPT ;  /* 0x000000080400788c */ /* 0x000fe4000bf06070 */
[----:B------:R-:W-:Y:S01]  /*2af0*/  ULOP3.LUT UR6, UR4, 0x7, URZ, 0xc0, !UPT ;  /* 0x0000000704067892 */ /* 0x000fe2000f8ec0ff */
[----:B------:R-:W-:-:S03]  /*2b00*/  FFMA.RM R0, R0, R7, 12582913 ;  /* 0x4b40000100007423 */ /* 0x000fc60000004007 */
[----:B------:R-:W-:Y:S01]  /*2b10*/  UISETP.NE.AND UP1, UPT, UR6, URZ, UPT ;  /* 0x000000ff0600728c */ /* 0x000fe2000bf25270 */
[C---:B------:R-:W-:Y:S01]  /*2b20*/  FADD R3, R0.reuse, -12583039 ;  /* 0xcb40007f00037421 */ /* 0x040fe20000000000 */
[----:B------:R-:W-:-:S03]  /*2b30*/  SHF.L.U32 R10, R0, 0x17, RZ ;  /* 0x00000017000a7819 */ /* 0x000fc600000006ff */
[----:B------:R-:W-:Y:S01]  /*2b40*/  FFMA R3, R2, 1.4426950216293334961, -R3 ;  /* 0x3fb8aa3b02037823 */ /* 0x000fe20000000803 */
[----:B----4-:R-:W-:-:S03]  /*2b50*/  IMAD R9, R5, UR5, RZ ;  /* 0x0000000505097c24 */ /* 0x010fc6000f8e02ff */
[----:B------:R-:W-:Y:S01]  /*2b60*/  FFMA R2, R2, 1.925963033500011079e-08, R3 ;  /* 0x32a5706002027823 */ /* 0x000fe20000000003 */
[----:B------:R-:W-:Y:S01]  /*2b70*/  MOV R3, RZ ;  /* 0x000000ff00037202 */ /* 0x000fe20000000f00 */
[----:B------:R-:W-:Y:S06]  /*2b80*/  BRA.U !UP0, `(.L_x_73) ;  /* 0x0000000908647547 */ /* 0x000fec000b800000 */
[----:B------:R-:W0:Y:S01]  /*2b90*/  LDC.64 R6, c[0x0][0x388] ;  /* 0x0000e200ff067b82 */ /* 0x000e220000000a00 */
[----:B------:R-:W-:Y:S01]  /*2ba0*/  ULOP3.LUT UR4, UR4, 0x7ffffff8, URZ, 0xc0, !UPT ;  /* 0x7ffffff804047892 */ /* 0x000fe2000f8ec0ff */
[----:B------:R-:W-:Y:S01]  /*2bb0*/  MOV R3, RZ ;  /* 0x000000ff00037202 */ /* 0x000fe20000000f00 */
[----:B------:R-:W1:Y:S01]  /*2bc0*/  LDCU UR5, c[0x0][0x39c] ;  /* 0x00007380ff0577ac */ /* 0x000e620008000800 */
[----:B------:R-:W-:Y:S02]  /*2bd0*/  MOV R15, RZ ;  /* 0x000000ff000f7202 */ /* 0x000fe40000000f00 */
[----:B------:R-:W-:Y:S02]  /*2be0*/  MOV R0, R9 ;  /* 0x0000000900007202 */ /* 0x000fe40000000f00 */
[----:B------:R-:W-:Y:S01]  /*2bf0*/  MOV R8, UR4 ;  /* 0x0000000400087c02 */ /* 0x000fe20008000f00 */
[----:B0-----:R-:W-:-:S03]  /*2c00*/  IMAD.WIDE R6, R9, 0x4, R6 ;  /* 0x0000000409067825 */ /* 0x001fc600078e0206 */
[----:B------:R-:W-:-:S04]  /*2c10*/  IADD3 R6, P0, PT, R6, 0x10, RZ ;  /* 0x0000001006067810 */ /* 0x000fc80007f1e0ff */
[----:B-1----:R-:W-:-:S09]  /*2c20*/  IADD3.X R7, PT, PT, RZ, R7, RZ, P0, !PT ;  /* 0x00000007ff077210 */ /* 0x002fd200007fe4ff */
.L_x_74:
[----:B------:R-:W-:-:S04]  /*2c30*/  IADD3 R11, PT, PT, R15, 0x1, RZ ;  /* 0x000000010f0b7810 */ /* 0x000fc80007ffe0ff */
[----:B------:R-:W-:-:S13]  /*2c40*/  ISETP.GE.AND P6, PT, R11, UR5, PT ;  /* 0x000000050b007c0c */ /* 0x000fda000bfc6270 */
[----:B------:R-:W2:Y:S01]  /*2c50*/  @!P6 LDG.E R11, desc[UR10][R6.64+-0xc] ;  /* 0xfffff40a060be981 */ /* 0x000ea2000c1e1900 */
[C---:B------:R-:W-:Y:S02]  /*2c60*/  ISETP.GE.AND P0, PT, R15.reuse, UR5, PT ;  /* 0x000000050f007c0c */ /* 0x040fe4000bf06270 */
[C---:B------:R-:W-:Y:S02]  /*2c70*/  IADD3 R12, PT, PT, R15.reuse, 0x2, RZ ;  /* 0x000000020f0c7810 */ /* 0x040fe40007ffe0ff */
[----:B------:R-:W-:Y:S02]  /*2c80*/  IADD3 R14, PT, PT, R15, 0x3, RZ ;  /* 0x000000030f0e7810 */ /* 0x000fe40007ffe0ff */
[----:B------:R-:W-:Y:S02]  /*2c90*/  ISETP.GE.AND P1, PT, R12, UR5, PT ;  /* 0x000000050c007c0c */ /* 0x000fe4000bf26270 */
[----:B------:R-:W-:-:S05]  /*2ca0*/  ISETP.GE.AND P2, PT, R14, UR5, PT ;  /* 0x000000050e007c0c */ /* 0x000fca000bf46270 */
[----:B------:R-:W0:Y:S06]  /*2cb0*/  @!P0 LDC.64 R12, c[0x0][0x388] ;  /* 0x0000e200ff0c8b82 */ /* 0x000e2c0000000a00 */
[----:B------:R-:W3:Y:S04]  /*2cc0*/  @!P1 LDG.E R25, desc[UR10][R6.64+-0x8] ;  /* 0xfffff80a06199981 */ /* 0x000ee8000c1e1900 */
[----:B------:R-:W4:Y:S01]  /*2cd0*/  @!P2 LDG.E R23, desc[UR10][R6.64+-0x4] ;  /* 0xfffffc0a0617a981 */ /* 0x000f22000c1e1900 */
[----:B0-----:R-:W-:-:S05]  /*2ce0*/  @!P0 IMAD.WIDE R12, R0, 0x4, R12 ;  /* 0x00000004000c8825 */ /* 0x001fca00078e020c */
[----:B------:R0:W5:Y:S01]  /*2cf0*/  @!P0 LDG.E R27, desc[UR10][R12.64] ;  /* 0x0000000a0c1b8981 */ /* 0x000162000c1e1900 */
[----:B------:R-:W-:Y:S02]  /*2d00*/  IADD3 R14, PT, PT, R15, 0x4, RZ ;  /* 0x000000040f0e7810 */ /* 0x000fe40007ffe0ff */
[----:B------:R-:W-:Y:S02]  /*2d10*/  @!P6 MOV R17, 0x437c0000 ;  /* 0x437c00000011e802 */ /* 0x000fe40000000f00 */
[----:B------:R-:W-:Y:S02]  /*2d20*/  ISETP.GE.AND P3, PT, R14, UR5, PT ;  /* 0x000000050e007c0c */ /* 0x000fe4000bf66270 */
[----:B------:R-:W-:-:S11]  /*2d30*/  @!P6 MOV R14, 0x3bbb989d ;  /* 0x3bbb989d000ee802 */ /* 0x000fd60000000f00 */
[----:B------:R-:W5:Y:S01]  /*2d40*/  @!P3 LDG.E R21, desc[UR10][R6.64] ;  /* 0x0000000a0615b981 */ /* 0x000f62000c1e1900 */
[C---:B0-----:R-:W-:Y:S01]  /*2d50*/  IADD3 R12, PT, PT, R15.reuse, 0x6, RZ ;  /* 0x000000060f0c7810 */ /* 0x041fe20007ffe0ff */
[----:B------:R-:W0:Y:S03]  /*2d60*/  @P6 MUFU.EX2 R29, R2 ;  /* 0x00000002001d6308 */ /* 0x000e260000000800 */
[----:B------:R-:W-:Y:S02]  /*2d70*/  ISETP.GE.AND P5, PT, R12, UR5, PT ;  /* 0x000000050c007c0c */ /* 0x000fe4000bfa6270 */
[----:B------:R-:W-:Y:S01]  /*2d80*/  IADD3 R12, PT, PT, R15, 0x7, RZ ;  /* 0x000000070f0c7810 */ /* 0x000fe20007ffe0ff */
[----:B--2---:R-:W-:-:S04]  /*2d90*/  @!P6 FADD R11, R11, -R4 ;  /* 0x800000040b0be221 */ /* 0x004fc80000000000 */
[----:B------:R-:W-:-:S04]  /*2da0*/  @!P6 FFMA.SAT R14, R11, R14, 0.5 ;  /* 0x3f0000000b0ee423 */ /* 0x000fc8000000200e */
[----:B------:R-:W-:Y:S01]  /*2db0*/  @!P6 FFMA.RM R14, R14, R17, 12582913 ;  /* 0x4b4000010e0ee423 */ /* 0x000fe20000004011 */
[----:B------:R-:W-:-:S03]  /*2dc0*/  IADD3 R17, PT, PT, R15, 0x5, RZ ;  /* 0x000000050f117810 */ /* 0x000fc60007ffe0ff */
[C---:B------:R-:W-:Y:S01]  /*2dd0*/  @!P6 FADD R16, R14.reuse, -12583039 ;  /* 0xcb40007f0e10e421 */ /* 0x040fe20000000000 */
[----:B------:R-:W-:Y:S02]  /*2de0*/  ISETP.GE.AND P4, PT, R17, UR5, PT ;  /* 0x0000000511007c0c */ /* 0x000fe4000bf86270 */
[----:B------:R-:W-:Y:S01]  /*2df0*/  @!P6 SHF.L.U32 R14, R14, 0x17, RZ ;  /* 0x000000170e0ee819 */ /* 0x000fe200000006ff */
[C---:B------:R-:W-:Y:S01]  /*2e00*/  @!P6 FFMA R16, R11.reuse, 1.4426950216293334961, -R16 ;  /* 0x3fb8aa3b0b10e823 */ /* 0x040fe20000000810 */
[----:B------:R-:W2:Y:S03]  /*2e10*/  @!P5 LDG.E R17, desc[UR10][R6.64+0x8] ;  /* 0x0000080a0611d981 */ /* 0x000ea6000c1e1900 */
[----:B------:R-:W-:-:S04]  /*2e20*/  @!P6 FFMA R16, R11, 1.925963033500011079e-08, R16 ;  /* 0x32a570600b10e823 */ /* 0x000fc80000000010 */
[----:B------:R-:W1:Y:S02]  /*2e30*/  @!P6 MUFU.EX2 R13, R16 ;  /* 0x00000010000de308 */ /* 0x000e640000000800 */
[----:B------:R-:W2:Y:S01]  /*2e40*/  @!P4 LDG.E R19, desc[UR10][R6.64+0x4] ;  /* 0x0000040a0613c981 */ /* 0x000ea2000c1e1900 */
[----:B0-----:R-:W-:Y:S01]  /*2e50*/  @P6 FMUL R11, R10, R29 ;  /* 0x0000001d0a0b6220 */ /* 0x001fe20000400000 */
[----:B-1----:R-:W-:Y:S01]  /*2e60*/  @!P6 FMUL R11, R14, R13 ;  /* 0x0000000d0e0be220 */ /* 0x002fe20000400000 */
[----:B------:R-:W-:-:S13]  /*2e70*/  ISETP.GE.AND P6, PT, R12, UR5, PT ;  /* 0x000000050c007c0c */ /* 0x000fda000bfc6270 */
[----:B------:R0:W2:Y:S01]  /*2e80*/  @!P6 LDG.E R13, desc[UR10][R6.64+0xc] ;  /* 0x00000c0a060de981 */ /* 0x0000a2000c1e1900 */
[----:B------:R-:W-:Y:S01]  /*2e90*/  @!P1 MOV R20, 0x3bbb989d ;  /* 0x3bbb989d00149802 */ /* 0x000fe20000000f00 */
[----:B---3--:R-:W-:Y:S01]  /*2ea0*/  @!P1 FADD R25, R25, -R4 ;  /* 0x8000000419199221 */ /* 0x008fe20000000000 */
[----:B------:R-:W-:-:S03]  /*2eb0*/  @!P1 MOV R29, 0x437c0000 ;  /* 0x437c0000001d9802 */ /* 0x000fc60000000f00 */
[----:B------:R-:W-:Y:S01]  /*2ec0*/  @!P1 FFMA.SAT R20, R25, R20, 0.5 ;  /* 0x3f00000019149423 */ /* 0x000fe20000002014 */
[----:B------:R-:W-:Y:S01]  /*2ed0*/  @!P2 MOV R14, 0x3bbb989d ;  /* 0x3bbb989d000ea802 */ /* 0x000fe20000000f00 */
[--C-:B----4-:R-:W-:Y:S02]  /*2ee0*/  @!P2 FADD R23, R23, -R4.reuse ;  /* 0x800000041717a221 */ /* 0x110fe40000000000 */
[----:B------:R-:W-:Y:S01]  /*2ef0*/  @!P1 FFMA.RM R20, R20, R29, 12582913 ;  /* 0x4b40000114149423 */ /* 0x000fe2000000401d */
[----:B------:R-:W-:Y:S01]  /*2f00*/  @!P2 MOV R29, 0x437c0000 ;  /* 0x437c0000001da802 */ /* 0x000fe20000000f00 */
[----:B------:R-:W-:Y:S01]  /*2f10*/  @!P2 FFMA.SAT R14, R23, R14, 0.5 ;  /* 0x3f000000170ea423 */ /* 0x000fe2000000200e */
[----:B------:R-:W-:Y:S01]  /*2f20*/  @!P0 MOV R22, 0x3bbb989d ;  /* 0x3bbb989d00168802 */ /* 0x000fe20000000f00 */
[----:B------:R-:W-:Y:S01]  /*2f30*/  @!P1 FADD R12, R20, -12583039 ;  /* 0xcb40007f140c9421 */ /* 0x000fe20000000000 */
[----:B-----5:R-:W-:Y:S01]  /*2f40*/  @!P0 FADD R27, R27, -R4 ;  /* 0x800000041b1b8221 */ /* 0x020fe20000000000 */
[----:B------:R-:W-:Y:S01]  /*2f50*/  @!P2 FFMA.RM R14, R14, R29, 12582913 ;  /* 0x4b4000010e0ea423 */ /* 0x000fe2000000401d */
[----:B------:R-:W-:Y:S01]  /*2f60*/  @!P0 MOV R29, 0x437c0000 ;  /* 0x437c0000001d8802 */ /* 0x000fe20000000f00 */
[----:B------:R-:W-:Y:S01]  /*2f70*/  @!P1 FFMA R12, R25, 1.4426950216293334961, -R12 ;  /* 0x3fb8aa3b190c9823 */ /* 0x000fe2000000080c */
[----:B------:R-:W-:-:S03]  /*2f80*/  @!P0 FFMA.SAT R22, R27, R22, 0.5 ;  /* 0x3f0000001b168423 */ /* 0x000fc60000002016 */
[----:B------:R-:W-:Y:S01]  /*2f90*/  @!P1 FFMA R12, R25, 1.925963033500011079e-08, R12 ;  /* 0x32a57060190c9823 */ /* 0x000fe2000000000c */
[----:B------:R-:W-:Y:S01]  /*2fa0*/  @!P0 FFMA.RM R22, R22, R29, 12582913 ;  /* 0x4b40000116168423 */ /* 0x000fe2000000401d */
[----:B------:R-:W1:Y:S01]  /*2fb0*/  @P1 MUFU.EX2 R25, R2 ;  /* 0x0000000200191308 */ /* 0x000e620000000800 */
[----:B------:R-:W-:-:S07]  /*2fc0*/  @!P2 FADD R16, R14, -12583039 ;  /* 0xcb40007f0e10a421 */ /* 0x000fce0000000000 */
[----:B------:R3:W4:Y:S01]  /*2fd0*/  @!P1 MUFU.EX2 R18, R12 ;  /* 0x0000000c00129308 */ /* 0x0007220000000800 */
[----:B------:R-:W-:Y:S01]  /*2fe0*/  @!P2 FFMA R16, R23, 1.4426950216293334961, -R16 ;  /* 0x3fb8aa3b1710a823 */ /* 0x000fe20000000810 */
[----:B---3--:R-:W-:-:S04]  /*2ff0*/  @!P0 FADD R12, R22, -12583039 ;  /* 0xcb40007f160c8421 */ /* 0x008fc80000000000 */
[----:B------:R-:W-:Y:S01]  /*3000*/  @!P0 FFMA R12, R27, 1.4426950216293334961, -R12 ;  /* 0x3fb8aa3b1b0c8823 */ /* 0x000fe2000000080c */
[----:B------:R-:W-:Y:S02]  /*3010*/  @!P2 FFMA R16, R23, 1.925963033500011079e-08, R16 ;  /* 0x32a570601710a823 */ /* 0x000fe40000000010 */
[----:B------:R-:W3:Y:S01]  /*3020*/  @P2 MUFU.EX2 R23, R2 ;  /* 0x0000000200172308 */ /* 0x000ee20000000800 */
[----:B------:R-:W-:Y:S01]  /*3030*/  @!P0 FFMA R24, R27, 1.925963033500011079e-08, R12 ;  /* 0x32a570601b188823 */ /* 0x000fe2000000000c */
[----:B-1----:R-:W-:Y:S01]  /*3040*/  @P1 FMUL R12, R10, R25 ;  /* 0x000000190a0c1220 */ /* 0x002fe20000400000 */
[----:B------:R-:W-:Y:S01]  /*3050*/  @!P1 SHF.L.U32 R25, R20, 0x17, RZ ;  /* 0x0000001714199819 */ /* 0x000fe200000006ff */
[----:B------:R-:W-:Y:S01]  /*3060*/  @!P3 FADD R20, R21, -R4 ;  /* 0x800000041514b221 */ /* 0x000fe20000000000 */
[----:B------:R-:W-:-:S03]  /*3070*/  @!P3 MOV R27, 0x3bbb989d ;  /* 0x3bbb989d001bb802 */ /* 0x000fc60000000f00 */
[----:B------:R-:W1:Y:S01]  /*3080*/  @!P0 MUFU.EX2 R24, R24 ;  /* 0x0000001800188308 */ /* 0x000e620000000800 */
[----:B----4-:R-:W-:Y:S01]  /*3090*/  @!P1 FMUL R12, R25, R18 ;  /* 0x00000012190c9220 */ /* 0x010fe20000400000 */
[----:B------:R-:W-:Y:S01]  /*30a0*/  @!P3 MOV R21, 0x437c0000 ;  /* 0x437c00000015b802 */ /* 0x000fe20000000f00 */
[----:B------:R-:W-:-:S05]  /*30b0*/  @!P3 FFMA.SAT R18, R20, R27, 0.5 ;  /* 0x3f0000001412b423 */ /* 0x000fca000000201b */
[----:B------:R-:W4:Y:S01]  /*30c0*/  @!P2 MUFU.EX2 R16, R16 ;  /* 0x000000100010a308 */ /* 0x000f220000000800 */
[----:B------:R-:W-:Y:S01]  /*30d0*/  @!P3 FFMA.RM R18, R18, R21, 12582913 ;  /* 0x4b4000011212b423 */ /* 0x000fe20000004015 */
[----:B------:R-:W-:Y:S01]  /*30e0*/  @!P2 SHF.L.U32 R27, R14, 0x17, RZ ;  /* 0x000000170e1ba819 */ /* 0x000fe200000006ff */
[----:B---3--:R-:W-:Y:S01]  /*30f0*/  @P2 FMUL R14, R10, R23 ;  /* 0x000000170a0e2220 */ /* 0x008fe20000400000 */
[----:B------:R-:W-:Y:S01]  /*3100*/  @!P0 SHF.L.U32 R25, R22, 0x17, RZ ;  /* 0x0000001716198819 */ /* 0x000fe200000006ff */
[----:B------:R-:W-:-:S04]  /*3110*/  @!P3 FADD R23, R18, -12583039 ;  /* 0xcb40007f1217b421 */ /* 0x000fc80000000000 */
[----:B-1----:R-:W-:Y:S01]  /*3120*/  @!P0 FMUL R24, R25, R24 ;  /* 0x0000001819188220 */ /* 0x002fe20000400000 */
[----:B------:R-:W-:Y:S01]  /*3130*/  @!P3 FFMA R23, R20, 1.4426950216293334961, -R23 ;  /* 0x3fb8aa3b1417b823 */ /* 0x000fe20000000817 */
[----:B------:R-:W-:-:S03]  /*3140*/  @!P4 MOV R25, 0x3bbb989d ;  /* 0x3bbb989d0019c802 */ /* 0x000fc60000000f00 */
[----:B------:R-:W-:Y:S01]  /*3150*/  @!P3 FFMA R20, R20, 1.925963033500011079e-08, R23 ;  /* 0x32a570601414b823 */ /* 0x000fe20000000017 */
[----:B------:R-:W-:Y:S01]  /*3160*/  @!P4 MOV R23, 0x437c0000 ;  /* 0x437c00000017c802 */ /* 0x000fe20000000f00 */
[----:B----4-:R-:W-:Y:S01]  /*3170*/  @!P2 FMUL R14, R27, R16 ;  /* 0x000000101b0ea220 */ /* 0x010fe20000400000 */
[----:B------:R-:W1:Y:S01]  /*3180*/  @P0 MUFU.EX2 R21, R2 ;  /* 0x0000000200150308 */ /* 0x000e620000000800 */
[----:B------:R-:W-:Y:S02]  /*3190*/  @!P5 MOV R26, 0x3bbb989d ;  /* 0x3bbb989d001ad802 */ /* 0x000fe40000000f00 */
[----:B------:R-:W-:Y:S01]  /*31a0*/  @!P5 MOV R28, 0x437c0000 ;  /* 0x437c0000001cd802 */ /* 0x000fe20000000f00 */
[----:B-1----:R-:W-:Y:S01]  /*31b0*/  @P0 FMUL R24, R10, R21 ;  /* 0x000000150a180220 */ /* 0x002fe20000400000 */
[----:B------:R-:W-:-:S03]  /*31c0*/  @!P6 MOV R21, 0x3bbb989d ;  /* 0x3bbb989d0015e802 */ /* 0x000fc60000000f00 */
[----:B------:R-:W-:Y:S01]  /*31d0*/  FADD R24, R24, R3 ;  /* 0x0000000318187221 */ /* 0x000fe20000000000 */
[----:B------:R-:W-:Y:S03]  /*31e0*/  @!P3 MUFU.EX2 R20, R20 ;  /* 0x000000140014b308 */ /* 0x000fe60000000800 */
[----:B------:R-:W-:-:S04]  /*31f0*/  FADD R29, R24, R11 ;  /* 0x0000000b181d7221 */ /* 0x000fc80000000000 */
[----:B------:R-:W-:Y:S01]  /*3200*/  FADD R12, R29, R12 ;  /* 0x0000000c1d0c7221 */ /* 0x000fe20000000000 */
[----:B------:R-:W-:-:S03]  /*3210*/  IADD3 R15, PT, PT, R15, 0x8, RZ ;  /* 0x000000080f0f7810 */ /* 0x000fc60007ffe0ff */
[----:B------:R-:W-:Y:S01]  /*3220*/  FADD R12, R12, R14 ;  /* 0x0000000e0c0c7221 */ /* 0x000fe20000000000 */
[----:B------:R-:W-:Y:S02]  /*3230*/  ISETP.NE.AND P0, PT, R15, R8, PT ;  /* 0x000000080f00720c */ /* 0x000fe40003f05270 */
[----:B0-----:R-:W-:Y:S02]  /*3240*/  IADD3 R6, P1, PT, R6, 0x20, RZ ;  /* 0x0000002006067810 */ /* 0x001fe40007f3e0ff */
[----:B------:R-:W-:Y:S02]  /*3250*/  IADD3 R0, PT, PT, R0, 0x8, RZ ;  /* 0x0000000800007810 */ /* 0x000fe40007ffe0ff */
[----:B------:R-:W-:Y:S01]  /*3260*/  IADD3.X R7, PT, PT, RZ, R7, RZ, P1, !PT ;  /* 0x00000007ff077210 */ /* 0x000fe20000ffe4ff */
[----:B--2---:R-:W-:-:S04]  /*3270*/  @!P4 FADD R22, R19, -R4 ;  /* 0x800000041316c221 */ /* 0x004fc80000000000 */
[----:B------:R-:W-:Y:S01]  /*3280*/  @!P4 FFMA.SAT R16, R22, R25, 0.5 ;  /* 0x3f0000001610c423 */ /* 0x000fe20000002019 */
[----:B------:R-:W-:-:S03]  /*3290*/  @!P5 FADD R25, R17, -R4 ;  /* 0x800000041119d221 */ /* 0x000fc60000000000 */
[----:B------:R-:W-:Y:S01]  /*32a0*/  @!P4 FFMA.RM R16, R16, R23, 12582913 ;  /* 0x4b4000011010c423 */ /* 0x000fe20000004017 */
[----:B------:R-:W-:-:S03]  /*32b0*/  @!P5 FFMA.SAT R17, R25, R26, 0.5 ;  /* 0x3f0000001911d423 */ /* 0x000fc6000000201a */
[----:B------:R-:W-:Y:S01]  /*32c0*/  @!P4 FADD R23, R16, -12583039 ;  /* 0xcb40007f1017c421 */ /* 0x000fe20000000000 */
[----:B------:R-:W-:-:S03]  /*32d0*/  @!P5 FFMA.RM R17, R17, R28, 12582913 ;  /* 0x4b4000011111d423 */ /* 0x000fc6000000401c */
[----:B------:R-:W-:-:S04]  /*32e0*/  @!P4 FFMA R27, R22, 1.4426950216293334961, -R23 ;  /* 0x3fb8aa3b161bc823 */ /* 0x000fc80000000817 */
[----:B------:R-:W-:Y:S01]  /*32f0*/  @!P4 FFMA R27, R22, 1.925963033500011079e-08, R27 ;  /* 0x32a57060161bc823 */ /* 0x000fe2000000001b */
[----:B------:R-:W-:-:S04]  /*3300*/  @!P5 FADD R22, R17, -12583039 ;  /* 0xcb40007f1116d421 */ /* 0x000fc80000000000 */
[----:B------:R-:W-:Y:S01]  /*3310*/  @!P5 FFMA R26, R25, 1.4426950216293334961, -R22 ;  /* 0x3fb8aa3b191ad823 */ /* 0x000fe20000000816 */
[----:B------:R-:W-:Y:S01]  /*3320*/  @!P6 MOV R28, 0x437c0000 ;  /* 0x437c0000001ce802 */ /* 0x000fe20000000f00 */
[----:B------:R-:W-:-:S04]  /*3330*/  @!P6 FADD R22, R13, -R4 ;  /* 0x800000040d16e221 */ /* 0x000fc80000000000 */
[----:B------:R-:W-:Y:S01]  /*3340*/  @!P6 FFMA.SAT R13, R22, R21, 0.5 ;  /* 0x3f000000160de423 */ /* 0x000fe20000002015 */
[----:B------:R-:W0:Y:S03]  /*3350*/  @P3 MUFU.EX2 R19, R2 ;  /* 0x0000000200133308 */ /* 0x000e260000000800 */
[----:B------:R-:W-:Y:S01]  /*3360*/  @!P6 FFMA.RM R13, R13, R28, 12582913 ;  /* 0x4b4000010d0de423 */ /* 0x000fe2000000401c */
[----:B------:R-:W-:-:S03]  /*3370*/  @!P5 FFMA R26, R25, 1.925963033500011079e-08, R26 ;  /* 0x32a57060191ad823 */ /* 0x000fc6000000001a */
[----:B------:R-:W-:Y:S01]  /*3380*/  @!P6 FADD R25, R13, -12583039 ;  /* 0xcb40007f0d19e421 */ /* 0x000fe20000000000 */
[----:B------:R-:W1:Y:S03]  /*3390*/  @P4 MUFU.EX2 R23, R2 ;  /* 0x0000000200174308 */ /* 0x000e660000000800 */
[----:B------:R-:W-:-:S05]  /*33a0*/  @!P6 FFMA R29, R22, 1.4426950216293334961, -R25 ;  /* 0x3fb8aa3b161de823 */ /* 0x000fca0000000819 */
[----:B------:R2:W3:Y:S01]  /*33b0*/  @!P4 MUFU.EX2 R3, R27 ;  /* 0x0000001b0003c308 */ /* 0x0004e20000000800 */
[----:B------:R-:W-:-:S07]  /*33c0*/  @!P6 FFMA R29, R22, 1.925963033500011079e-08, R29 ;  /* 0x32a57060161de823 */ /* 0x000fce000000001d */
[----:B------:R-:W4:Y:S01]  /*33d0*/  @P5 MUFU.EX2 R21, R2 ;  /* 0x0000000200155308 */ /* 0x000f220000000800 */
[----:B--2---:R-:W-:Y:S01]  /*33e0*/  @!P3 SHF.L.U32 R27, R18, 0x17, RZ ;  /* 0x00000017121bb819 */ /* 0x004fe200000006ff */
[----:B0-----:R-:W-:-:S06]  /*33f0*/  @P3 FMUL R19, R10, R19 ;  /* 0x000000130a133220 */ /* 0x001fcc0000400000 */
[----:B------:R-:W0:Y:S01]  /*3400*/  @!P5 MUFU.EX2 R11, R26 ;  /* 0x0000001a000bd308 */ /* 0x000e220000000800 */
[----:B------:R-:W-:Y:S01]  /*3410*/  @!P3 FMUL R19, R27, R20 ;  /* 0x000000141b13b220 */ /* 0x000fe20000400000 */
[----:B------:R-:W-:-:S06]  /*3420*/  @!P4 SHF.L.U32 R16, R16, 0x17, RZ ;  /* 0x000000171010c819 */ /* 0x000fcc00000006ff */
[----:B------:R-:W2:Y:S01]  /*3430*/  @P6 MUFU.EX2 R25, R2 ;  /* 0x0000000200196308 */ /* 0x000ea20000000800 */
[----:B------:R-:W-:-:S07]  /*3440*/  FADD R18, R12, R19 ;  /* 0x000000130c127221 */ /* 0x000fce0000000000 */
[----:B------:R-:W5:Y:S01]  /*3450*/  @!P6 MUFU.EX2 R14, R29 ;  /* 0x0000001d000ee308 */ /* 0x000f620000000800 */
[----:B-1----:R-:W-:Y:S01]  /*3460*/  @P4 FMUL R23, R10, R23 ;  /* 0x000000170a174220 */ /* 0x002fe20000400000 */
[----:B------:R-:W-:Y:S01]  /*3470*/  @!P5 SHF.L.U32 R12, R17, 0x17, RZ ;  /* 0x00000017110cd819 */ /* 0x000fe200000006ff */
[----:B---3--:R-:W-:Y:S01]  /*3480*/  @!P4 FMUL R23, R16, R3 ;  /* 0x000000031017c220 */ /* 0x008fe20000400000 */
[----:B----4-:R-:W-:Y:S01]  /*3490*/  @P5 FMUL R21, R10, R21 ;  /* 0x000000150a155220 */ /* 0x010fe20000400000 */
[----:B------:R-:W-:Y:S02]  /*34a0*/  @!P6 SHF.L.U32 R13, R13, 0x17, RZ ;  /* 0x000000170d0de819 */ /* 0x000fe400000006ff */
[----:B------:R-:W-:Y:S01]  /*34b0*/  FADD R18, R18, R23 ;  /* 0x0000001712127221 */ /* 0x000fe20000000000 */
[----:B0-----:R-:W-:Y:S01]  /*34c0*/  @!P5 FMUL R21, R12, R11 ;  /* 0x0000000b0c15d220 */ /* 0x001fe20000400000 */
[----:B--2---:R-:W-:-:S03]  /*34d0*/  @P6 FMUL R3, R10, R25 ;  /* 0x000000190a036220 */ /* 0x004fc60000400000 */
[----:B------:R-:W-:Y:S01]  /*34e0*/  FADD R18, R18, R21 ;  /* 0x0000001512127221 */ /* 0x000fe20000000000 */
[----:B-----5:R-:W-:-:S04]  /*34f0*/  @!P6 FMUL R3, R13, R14 ;  /* 0x0000000e0d03e220 */ /* 0x020fc80000400000 */
[----:B------:R-:W-:Y:S01]  /*3500*/  FADD R3, R18, R3 ;  /* 0x0000000312037221 */ /* 0x000fe20000000000 */
[----:B------:R-:W-:Y:S06]  /*3510*/  @P0 BRA `(.L_x_74) ;  /* 0xfffffff400c40947 */ /* 0x000fec000383ffff */
.L_x_73:
[----:B------:R-:W-:Y:S05]  /*3520*/  BRA.U !UP1, `(.L_x_72) ;  /* 0x0000000909587547 */ /* 0x000fea000b800000 */
[----:B------:R-:W0:Y:S01]  /*3530*/  LDCU UR4, c[0x0][0x394] ;  /* 0x00007280ff0477ac */ /* 0x000e220008000800 */
[----:B------:R-:W-:Y:S02]  /*3540*/  UISETP.GE.U32.AND UP0, UPT, UR6, 0x4, UPT ;  /* 0x000000040600788c */ /* 0x000fe4000bf06070 */
[----:B0-----:R-:W-:-:S04]  /*3550*/  ULOP3.LUT UR7, UR4, 0x3, URZ, 0xc0, !UPT ;  /* 0x0000000304077892 */ /* 0x001fc8000f8ec0ff */
[----:B------:R-:W-:-:S03]  /*3560*/  UISETP.NE.AND UP1, UPT, UR7, URZ, UPT ;  /* 0x000000ff0700728c */ /* 0x000fc6000bf25270 */
[----:B------:R-:W-:Y:S08]  /*3570*/  BRA.U !UP0, `(.L_x_75) ;  /* 0x0000000508307547 */ /* 0x000ff0000b800000 */
[C---:B------:R-:W-:Y:S01]  /*3580*/  ISETP.GE.AND P0, PT, R8.reuse, UR5, PT ;  /* 0x0000000508007c0c */ /* 0x040fe2000bf06270 */
[----:B------:R-:W0:Y:S01]  /*3590*/  LDCU.64 UR8, c[0x0][0x388] ;  /* 0x00007100ff0877ac */ /* 0x000e220008000a00 */
[----:B------:R-:W-:Y:S02]  /*35a0*/  IADD3 R6, PT, PT, R8, 0x1, RZ ;  /* 0x0000000108067810 */ /* 0x000fe40007ffe0ff */
[----:B------:R-:W-:Y:S02]  /*35b0*/  IADD3 R0, P3, PT, R9, R8, RZ ;  /* 0x0000000809007210 */ /* 0x000fe40007f7e0ff */
[----:B------:R-:W-:-:S07]  /*35c0*/  ISETP.GE.AND P1, PT, R6, UR5, PT ;  /* 0x0000000506007c0c */ /* 0x000fce000bf26270 */
[----:B------:R-:W1:Y:S01]  /*35d0*/  @!P0 LDC.64 R12, c[0x0][0x388] ;  /* 0x0000e200ff0c8b82 */ /* 0x000e620000000a00 */
[----:B------:R-:W-:-:S05]  /*35e0*/  @!P0 IADD3 R7, PT, PT, R9, R8, RZ ;  /* 0x0000000809078210 */ /* 0x000fca0007ffe0ff */
[----:B-1----:R-:W-:Y:S01]  /*35f0*/  @!P0 IMAD.WIDE R12, R7, 0x4, R12 ;  /* 0x00000004070c8825 */ /* 0x002fe200078e020c */
[----:B------:R-:W-:-:S04]  /*3600*/  IADD3 R7, PT, PT, R8, 0x2, RZ ;  /* 0x0000000208077810 */ /* 0x000fc80007ffe0ff */
[----:B------:R-:W-:Y:S01]  /*3610*/  ISETP.GE.AND P2, PT, R7, UR5, PT ;  /* 0x0000000507007c0c */ /* 0x000fe2000bf46270 */
[----:B------:R-:W2:Y:S01]  /*3620*/  @!P0 LDG.E R13, desc[UR10][R12.64] ;  /* 0x0000000a0c0d8981 */ /* 0x000ea2000c1e1900 */
[----:B------:R-:W-:Y:S02]  /*3630*/  LEA.HI.X.SX32 R7, R9, RZ, 0x1, P3 ;  /* 0x000000ff09077211 */ /* 0x000fe400018f0eff */
[----:B0-----:R-:W-:-:S04]  /*3640*/  LEA R14, P3, R0, UR8, 0x2 ;  /* 0x00000008000e7c11 */ /* 0x001fc8000f8610ff */
[----:B------:R-:W-:Y:S02]  /*3650*/  LEA.HI.X R15, R0, UR9, R7, 0x2, P3 ;  /* 0x00000009000f7c11 */ /* 0x000fe400098f1407 */
[----:B------:R-:W-:-:S03]  /*3660*/  IADD3 R0, PT, PT, R8, 0x3, RZ ;  /* 0x0000000308007810 */ /* 0x000fc60007ffe0ff */
[----:B------:R-:W3:Y:S01]  /*3670*/  @!P1 LDG.E R19, desc[UR10][R14.64+0x4] ;  /* 0x0000040a0e139981 */ /* 0x000ee2000c1e1900 */
[----:B------:R-:W-:-:S03]  /*3680*/  ISETP.GE.AND P3, PT, R0, UR5, PT ;  /* 0x0000000500007c0c */ /* 0x000fc6000bf66270 */
[----:B------:R-:W4:Y:S10]  /*3690*/  @!P2 LDG.E R21, desc[UR10][R14.64+0x8] ;  /* 0x0000080a0e15a981 */ /* 0x000f34000c1e1900 */
[----:B------:R0:W5:Y:S01]  /*36a0*/  @!P3 LDG.E R17, desc[UR10][R14.64+0xc] ;  /* 0x00000c0a0e11b981 */ /* 0x000162000c1e1900 */
[----:B------:R-:W-:Y:S01]  /*36b0*/  @!P0 MOV R11, 0x3bbb989d ;  /* 0x3bbb989d000b8802 */ /* 0x000fe20000000f00 */
[----:B------:R-:W-:Y:S01]  /*36c0*/  @P0 MUFU.EX2 R7, R2 ;  /* 0x0000000200070308 */ /* 0x000fe20000000800 */
[----:B------:R-:W-:-:S02]  /*36d0*/  @!P1 MOV R23, 0x3bbb989d ;  /* 0x3bbb989d00179802 */ /* 0x000fc40000000f00 */
[----:B------:R-:W-:Y:S02]  /*36e0*/  @!P2 MOV R27, 0x3bbb989d ;  /* 0x3bbb989d001ba802 */ /* 0x000fe40000000f00 */
[----:B------:R-:W-:Y:S02]  /*36f0*/  @!P1 MOV R25, 0x437c0000 ;  /* 0x437c000000199802 */ /* 0x000fe40000000f00 */
[----:B------:R-:W-:Y:S01]  /*3700*/  IADD3 R8, PT, PT, R8, 0x4, RZ ;  /* 0x0000000408087810 */ /* 0x000fe20007ffe0ff */
[----:B--2---:R-:W-:Y:S01]  /*3710*/  @!P0 FADD R12, R13, -R4 ;  /* 0x800000040d0c8221 */ /* 0x004fe20000000000 */
[----:B------:R-:W-:-:S03]  /*3720*/  @!P0 MOV R13, 0x437c0000 ;  /* 0x437c0000000d8802 */ /* 0x000fc60000000f00 */
[----:B------:R-:W-:Y:S02]  /*3730*/  @!P0 FFMA.SAT R0, R12, R11, 0.5 ;  /* 0x3f0000000c008423 */ /* 0x000fe4000000200b */
[----:B------:R-:W1:Y:S02]  /*3740*/  @P1 MUFU.EX2 R11, R2 ;  /* 0x00000002000b1308 */ /* 0x000e640000000800 */
[----:B------:R-:W-:Y:S01]  /*3750*/  @!P0 FFMA.RM R0, R0, R13, 12582913 ;  /* 0x4b40000100008423 */ /* 0x000fe2000000400d */
[----:B---3--:R-:W-:-:S03]  /*3760*/  @!P1 FADD R16, R19, -R4 ;  /* 0x8000000413109221 */ /* 0x008fc60000000000 */
[----:B0-----:R-:W-:Y:S02]  /*3770*/  @!P0 FADD R15, R0, -12583039 ;  /* 0xcb40007f000f8421 */ /* 0x001fe40000000000 */
[----:B------:R-:W0:Y:S01]  /*3780*/  @P2 MUFU.EX2 R13, R2 ;  /* 0x00000002000d2308 */ /* 0x000e220000000800 */
[--C-:B----4-:R-:W-:Y:S01]  /*3790*/  @!P2 FADD R14, R21, -R4.reuse ;  /* 0x80000004150ea221 */ /* 0x110fe20000000000 */
[----:B------:R-:W-:Y:S01]  /*37a0*/  @!P1 FFMA.SAT R6, R16, R23, 0.5 ;  /* 0x3f00000010069423 */ /* 0x000fe20000002017 */
[----:B------:R-:W-:Y:S01]  /*37b0*/  @!P2 MOV R21, 0x437c0000 ;  /* 0x437c00000015a802 */ /* 0x000fe20000000f00 */
[----:B------:R-:W-:Y:S01]  /*37c0*/  @!P0 FFMA R19, R12, 1.4426950216293334961, -R15 ;  /* 0x3fb8aa3b0c138823 */ /* 0x000fe2000000080f */
[----:B------:R-:W-:Y:S01]  /*37d0*/  @!P2 FFMA.SAT R18, R14, R27, 0.5 ;  /* 0x3f0000000e12a423 */ /* 0x000fe2000000201b */
[----:B------:R-:W-:Y:S01]  /*37e0*/  @!P1 FFMA.RM R6, R6, R25, 12582913 ;  /* 0x4b40000106069423 */ /* 0x000fe20000004019 */
[----:B------:R-:W-:Y:S01]  /*37f0*/  @!P3 MOV R23, 0x437c0000 ;  /* 0x437c00000017b802 */ /* 0x000fe20000000f00 */
[----:B------:R-:W-:Y:S01]  /*3800*/  @!P0 FFMA R20, R12, 1.925963033500011079e-08, R19 ;  /* 0x32a570600c148823 */ /* 0x000fe20000000013 */
[----:B------:R-:W-:Y:S01]  /*3810*/  @!P2 FFMA.RM R12, R18, R21, 12582913 ;  /* 0x4b400001120ca423 */ /* 0x000fe20000004015 */
[----:B------:R-:W-:Y:S01]  /*3820*/  @!P1 FADD R19, R6, -12583039 ;  /* 0xcb40007f06139421 */ /* 0x000fe20000000000 */
[----:B------:R-:W-:Y:S01]  /*3830*/  @!P3 MOV R21, 0x3bbb989d ;  /* 0x3bbb989d0015b802 */ /* 0x000fe20000000f00 */
[----:B-----5:R-:W-:Y:S01]  /*3840*/  @!P3 FADD R18, R17, -R4 ;  /* 0x800000041112b221 */ /* 0x020fe20000000000 */
[----:B------:R-:W2:Y:S01]  /*3850*/  @P3 MUFU.EX2 R15, R2 ;  /* 0x00000002000f3308 */ /* 0x000ea20000000800 */
[----:B------:R-:W-:Y:S01]  /*3860*/  @!P1 FFMA R19, R16, 1.4426950216293334961, -R19 ;  /* 0x3fb8aa3b10139823 */ /* 0x000fe20000000813 */
[----:B------:R-:W-:Y:S01]  /*3870*/  @!P1 SHF.L.U32 R6, R6, 0x17, RZ ;  /* 0x0000001706069819 */ /* 0x000fe200000006ff */
[----:B------:R-:W-:Y:S01]  /*3880*/  @!P3 FFMA.SAT R22, R18, R21, 0.5 ;  /* 0x3f0000001216b423 */ /* 0x000fe20000002015 */
[----:B------:R-:W-:Y:S01]  /*3890*/  @!P2 FADD R21, R12, -12583039 ;  /* 0xcb40007f0c15a421 */ /* 0x000fe20000000000 */
[----:B------:R-:W-:Y:S01]  /*38a0*/  @!P1 FFMA R19, R16, 1.925963033500011079e-08, R19 ;  /* 0x32a5706010139823 */ /* 0x000fe20000000013 */
[----:B-1----:R-:W-:Y:S01]  /*38b0*/  @P1 FMUL R11, R10, R11 ;  /* 0x0000000b0a0b1220 */ /* 0x002fe20000400000 */
[----:B------:R-:W-:Y:S01]  /*38c0*/  @!P3 FFMA.RM R16, R22, R23, 12582913 ;  /* 0x4b4000011610b423 */ /* 0x000fe20000004017 */
[----:B------:R-:W1:Y:S01]  /*38d0*/  @!P0 MUFU.EX2 R17, R20 ;  /* 0x0000001400118308 */ /* 0x000e620000000800 */
[----:B------:R-:W-:Y:S01]  /*38e0*/  @!P2 FFMA R21, R14, 1.4426950216293334961, -R21 ;  /* 0x3fb8aa3b0e15a823 */ /* 0x000fe20000000815 */
[----:B0-----:R-:W-:Y:S01]  /*38f0*/  @P2 FMUL R13, R10, R13 ;  /* 0x0000000d0a0d2220 */ /* 0x001fe20000400000 */
[C---:B------:R-:W-:Y:S01]  /*3900*/  @!P3 FADD R23, R16.reuse, -12583039 ;  /* 0xcb40007f1017b421 */ /* 0x040fe20000000000 */
[----:B------:R-:W-:Y:S01]  /*3910*/  @!P3 SHF.L.U32 R16, R16, 0x17, RZ ;  /* 0x000000171010b819 */ /* 0x000fe200000006ff */
[----:B------:R-:W-:-:S02]  /*3920*/  @!P2 FFMA R14, R14, 1.925963033500011079e-08, R21 ;  /* 0x32a570600e0ea823 */ /* 0x000fc40000000015 */
[----:B------:R-:W-:Y:S01]  /*3930*/  @!P3 FFMA R23, R18, 1.4426950216293334961, -R23 ;  /* 0x3fb8aa3b1217b823 */ /* 0x000fe20000000817 */
[----:B------:R-:W0:Y:S01]  /*3940*/  @!P1 MUFU.EX2 R19, R19 ;  /* 0x0000001300139308 */ /* 0x000e220000000800 */
[----:B--2---:R-:W-:Y:S02]  /*3950*/  @P3 FMUL R15, R10, R15 ;  /* 0x0000000f0a0f3220 */ /* 0x004fe40000400000 */
[----:B------:R-:W-:Y:S01]  /*3960*/  @!P3 FFMA R23, R18, 1.925963033500011079e-08, R23 ;  /* 0x32a570601217b823 */ /* 0x000fe20000000017 */
[----:B------:R-:W-:Y:S01]  /*3970*/  @!P0 SHF.L.U32 R18, R0, 0x17, RZ ;  /* 0x0000001700128819 */ /* 0x000fe200000006ff */
[----:B------:R-:W-:-:S03]  /*3980*/  @P0 FMUL R0, R10, R7 ;  /* 0x000000070a000220 */ /* 0x000fc60000400000 */
[----:B------:R-:W2:Y:S01]  /*3990*/  @!P2 MUFU.EX2 R14, R14 ;  /* 0x0000000e000ea308 */ /* 0x000ea20000000800 */
[----:B-1----:R-:W-:-:S04]  /*39a0*/  @!P0 FMUL R0, R18, R17 ;  /* 0x0000001112008220 */ /* 0x002fc80000400000 */
[----:B------:R-:W-:Y:S01]  /*39b0*/  FADD R0, R3, R0 ;  /* 0x0000000003007221 */ /* 0x000fe20000000000 */
[----:B------:R-:W-:Y:S02]  /*39c0*/  @!P2 SHF.L.U32 R3, R12, 0x17, RZ ;  /* 0x000000170c03a819 */ /* 0x000fe400000006ff */
[----:B------:R-:W1:Y:S01]  /*39d0*/  @!P3 MUFU.EX2 R23, R23 ;  /* 0x000000170017b308 */ /* 0x000e620000000800 */
[----:B0-----:R-:W-:-:S04]  /*39e0*/  @!P1 FMUL R11, R6, R19 ;  /* 0x00000013060b9220 */ /* 0x001fc80000400000 */
[----:B------:R-:W-:Y:S01]  /*39f0*/  FADD R0, R0, R11 ;  /* 0x0000000b00007221 */ /* 0x000fe20000000000 */
[----:B--2---:R-:W-:-:S04]  /*3a00*/  @!P2 FMUL R13, R3, R14 ;  /* 0x0000000e030da220 */ /* 0x004fc80000400000 */
[----:B------:R-:W-:Y:S01]  /*3a10*/  FADD R0, R0, R13 ;  /* 0x0000000d00007221 */ /* 0x000fe20000000000 */
[----:B-1----:R-:W-:-:S04]  /*3a20*/  @!P3 FMUL R15, R16, R23 ;  /* 0x00000017100fb220 */ /* 0x002fc80000400000 */
[----:B------:R-:W-:-:S07]  /*3a30*/  FADD R3, R0, R15 ;  /* 0x0000000f00037221 */ /* 0x000fce0000000000 */
.L_x_75:
[----:B------:R-:W-:Y:S05]  /*3a40*/  BRA.U !UP1, `(.L_x_72) ;  /* 0x0000000509107547 */ /* 0x000fea000b800000 */
[----:B------:R-:W-:Y:S02]  /*3a50*/  UISETP.NE.AND UP0, UPT, UR7, 0x1, UPT ;  /* 0x000000010700788c */ /* 0x000fe4000bf05270 */
[----:B------:R-:W-:-:S04]  /*3a60*/  ULOP3.LUT UR4, UR4, 0x1, URZ, 0xc0, !UPT ;  /* 0x0000000104047892 */ /* 0x000fc8000f8ec0ff */
[----:B------:R-:W-:-:S03]  /*3a70*/  UISETP.NE.U32.AND UP1, UPT, UR4, 0x1, UPT ;  /* 0x000000010400788c */ /* 0x000fc6000bf25070 */
[----:B------:R-:W-:Y:S08]  /*3a80*/  BRA.U !UP0, `(.L_x_76) ;  /* 0x0000000108ac7547 */ /* 0x000ff0000b800000 */
[C---:B------:R-:W-:Y:S02]  /*3a90*/  ISETP.GE.AND P0, PT, R8.reuse, UR5, PT ;  /* 0x0000000508007c0c */ /* 0x040fe4000bf06270 */
[----:B------:R-:W-:-:S04]  /*3aa0*/  IADD3 R0, PT, PT, R8, 0x1, RZ ;  /* 0x0000000108007810 */ /* 0x000fc80007ffe0ff */
[----:B------:R-:W-:-:S07]  /*3ab0*/  ISETP.GE.AND P1, PT, R0, UR5, PT ;  /* 0x0000000500007c0c */ /* 0x000fce000bf26270 */
[----:B------:R-:W0:Y:S01]  /*3ac0*/  @!P0 LDC.64 R12, c[0x0][0x388] ;  /* 0x0000e200ff0c8b82 */ /* 0x000e220000000a00 */
[----:B------:R-:W-:-:S05]  /*3ad0*/  @!P0 IADD3 R11, PT, PT, R9, R8, RZ ;  /* 0x00000008090b8210 */ /* 0x000fca0007ffe0ff */
[----:B------:R-:W-:Y:S02]  /*3ae0*/  @!P1 SHF.R.S32.HI R0, RZ, 0x1f, R8 ;  /* 0x0000001fff009819 */ /* 0x000fe40000011408 */
[----:B------:R-:W1:Y:S01]  /*3af0*/  @!P1 LDC.64 R6, c[0x0][0x388] ;  /* 0x0000e200ff069b82 */ /* 0x000e620000000a00 */
[----:B0-----:R-:W-:Y:S01]  /*3b00*/  @!P0 IMAD.WIDE R12, R11, 0x4, R12 ;  /* 0x000000040b0c8825 */ /* 0x001fe200078e020c */
[----:B------:R-:W-:-:S04]  /*3b10*/  @!P1 IADD3 R11, P2, PT, R9, R8, RZ ;  /* 0x00000008090b9210 */ /* 0x000fc80007f5e0ff */
[----:B------:R-:W-:Y:S01]  /*3b20*/  @!P1 LEA.HI.X.SX32 R0, R9, R0, 0x1, P2 ;  /* 0x0000000009009211 */ /* 0x000fe200010f0eff */
[----:B------:R-:W2:Y:S01]  /*3b30*/  @!P0 LDG.E R13, desc[UR10][R12.64] ;  /* 0x0000000a0c0d8981 */ /* 0x000ea2000c1e1900 */
[----:B-1----:R-:W-:-:S04]  /*3b40*/  @!P1 LEA R6, P2, R11, R6, 0x2 ;  /* 0x000000060b069211 */ /* 0x002fc800078410ff */
[----:B------:R-:W-:-:S06]  /*3b50*/  @!P1 LEA.HI.X R7, R11, R7, R0, 0x2, P2 ;  /* 0x000000070b079211 */ /* 0x000fcc00010f1400 */
[----:B------:R-:W3:Y:S01]  /*3b60*/  @!P1 LDG.E R7, desc[UR10][R6.64+0x4] ;  /* 0x0000040a06079981 */ /* 0x000ee2000c1e1900 */
[----:B------:R-:W-:Y:S02]  /*3b70*/  @!P0 MOV R11, 0x3bbb989d ;  /* 0x3bbb989d000b8802 */ /* 0x000fe40000000f00 */
[----:B------:R-:W-:Y:S02]  /*3b80*/  @!P0 MOV R15, 0x437c0000 ;  /* 0x437c0000000f8802 */ /* 0x000fe40000000f00 */
[----:B------:R-:W-:Y:S02]  /*3b90*/  @!P1 MOV R17, 0x3bbb989d ;  /* 0x3bbb989d00119802 */ /* 0x000fe40000000f00 */
[----:B------:R-:W-:Y:S02]  /*3ba0*/  @!P1 MOV R19, 0x437c0000 ;  /* 0x437c000000139802 */ /* 0x000fe40000000f00 */
[----:B------:R-:W-:Y:S01]  /*3bb0*/  IADD3 R8, PT, PT, R8, 0x2, RZ ;  /* 0x0000000208087810 */ /* 0x000fe20007ffe0ff */
[----:B--2---:R-:W-:-:S04]  /*3bc0*/  @!P0 FADD R14, R13, -R4 ;  /* 0x800000040d0e8221 */ /* 0x004fc80000000000 */
[----:B------:R-:W-:Y:S02]  /*3bd0*/  @!P0 FFMA.SAT R0, R14, R11, 0.5 ;  /* 0x3f0000000e008423 */ /* 0x000fe4000000200b */
[----:B------:R-:W0:Y:S02]  /*3be0*/  @P0 MUFU.EX2 R11, R2 ;  /* 0x00000002000b0308 */ /* 0x000e240000000800 */
[----:B------:R-:W-:Y:S01]  /*3bf0*/  @!P0 FFMA.RM R15, R0, R15, 12582913 ;  /* 0x4b400001000f8423 */ /* 0x000fe2000000400f */
[----:B---3--:R-:W-:-:S03]  /*3c00*/  @!P1 FADD R0, R7, -R4 ;  /* 0x8000000407009221 */ /* 0x008fc60000000000 */
[C---:B------:R-:W-:Y:S01]  /*3c10*/  @!P0 FADD R13, R15.reuse, -12583039 ;  /* 0xcb40007f0f0d8421 */ /* 0x040fe20000000000 */
[----:B------:R-:W-:Y:S01]  /*3c20*/  @!P0 SHF.L.U32 R15, R15, 0x17, RZ ;  /* 0x000000170f0f8819 */ /* 0x000fe200000006ff */
[----:B------:R-:W-:Y:S02]  /*3c30*/  @!P1 FFMA.SAT R6, R0, R17, 0.5 ;  /* 0x3f00000000069423 */ /* 0x000fe40000002011 */
[----:B------:R-:W-:Y:S01]  /*3c40*/  @!P0 FFMA R13, R14, 1.4426950216293334961, -R13 ;  /* 0x3fb8aa3b0e0d8823 */ /* 0x000fe2000000080d */
[----:B------:R-:W1:Y:S01]  /*3c50*/  @P1 MUFU.EX2 R17, R2 ;  /* 0x0000000200111308 */ /* 0x000e620000000800 */
[----:B------:R-:W-:Y:S02]  /*3c60*/  @!P1 FFMA.RM R6, R6, R19, 12582913 ;  /* 0x4b40000106069423 */ /* 0x000fe40000004013 */
[----:B------:R-:W-:Y:S02]  /*3c70*/  @!P0 FFMA R13, R14, 1.925963033500011079e-08, R13 ;  /* 0x32a570600e0d8823 */ /* 0x000fe4000000000d */
[----:B------:R-:W-:-:S03]  /*3c80*/  @!P1 FADD R7, R6, -12583039 ;  /* 0xcb40007f06079421 */ /* 0x000fc60000000000 */
[----:B------:R-:W2:Y:S01]  /*3c90*/  @!P0 MUFU.EX2 R14, R13 ;  /* 0x0000000d000e8308 */ /* 0x000ea20000000800 */
[----:B------:R-:W-:-:S04]  /*3ca0*/  @!P1 FFMA R7, R0, 1.4426950216293334961, -R7 ;  /* 0x3fb8aa3b00079823 */ /* 0x000fc80000000807 */
[----:B------:R-:W-:Y:S01]  /*3cb0*/  @!P1 FFMA R7, R0, 1.925963033500011079e-08, R7 ;  /* 0x32a5706000079823 */ /* 0x000fe20000000007 */
[----:B0-----:R-:W-:Y:S01]  /*3cc0*/  @P0 FMUL R0, R10, R11 ;  /* 0x0000000b0a000220 */ /* 0x001fe20000400000 */
[----:B------:R-:W-:Y:S01]  /*3cd0*/  @!P1 SHF.L.U32 R11, R6, 0x17, RZ ;  /* 0x00000017060b9819 */ /* 0x000fe200000006ff */
[----:B-1----:R-:W-:Y:S01]  /*3ce0*/  @P1 FMUL R6, R10, R17 ;  /* 0x000000110a061220 */ /* 0x002fe20000400000 */
[----:B------:R-:W0:Y:S01]  /*3cf0*/  @!P1 MUFU.EX2 R12, R7 ;  /* 0x00000007000c9308 */ /* 0x000e220000000800 */
[----:B--2---:R-:W-:-:S04]  /*3d00*/  @!P0 FMUL R0, R15, R14 ;  /* 0x0000000e0f008220 */ /* 0x004fc80000400000 */
[----:B------:R-:W-:Y:S01]  /*3d10*/  FADD R3, R3, R0 ;  /* 0x0000000003037221 */ /* 0x000fe20000000000 */
[----:B0-----:R-:W-:-:S04]  /*3d20*/  @!P1 FMUL R6, R11, R12 ;  /* 0x0000000c0b069220 */ /* 0x001fc80000400000 */
[----:B------:R-:W-:-:S07]  /*3d30*/  FADD R3, R3, R6 ;  /* 0x0000000603037221 */ /* 0x000fce0000000000 */
.L_x_76:
[----:B------:R-:W-:Y:S05]  /*3d40*/  BRA.U UP1, `(.L_x_72) ;  /* 0x0000000101507547 */ /* 0x000fea000b800000 */
[----:B------:R-:W-:-:S13]  /*3d50*/  ISETP.GE.AND P0, PT, R8, UR5, PT ;  /* 0x0000000508007c0c */ /* 0x000fda000bf06270 */
[----:B------:R-:W0:Y:S02]  /*3d60*/  @P0 MUFU.EX2 R7, R2 ;  /* 0x0000000200070308 */ /* 0x000e240000000800 */
[----:B0-----:R-:W-:Y:S01]  /*3d70*/  @P0 FMUL R10, R10, R7 ;  /* 0x000000070a0a0220 */ /* 0x001fe20000400000 */
[----:B------:R-:W-:Y:S06]  /*3d80*/  @P0 BRA `(.L_x_77) ;  /* 0x00000000003c0947 */ /* 0x000fec0003800000 */
[----:B------:R-:W0:Y:S01]  /*3d90*/  LDC.64 R6, c[0x0][0x388] ;  /* 0x0000e200ff067b82 */ /* 0x000e220000000a00 */
[----:B------:R-:W-:-:S05]  /*3da0*/  IADD3 R9, PT, PT, R9, R8, RZ ;  /* 0x0000000809097210 */ /* 0x000fca0007ffe0ff */
[----:B0-----:R-:W-:-:S06]  /*3db0*/  IMAD.WIDE R6, R9, 0x4, R6 ;  /* 0x0000000409067825 */ /* 0x001fcc00078e0206 */
[----:B------:R-:W2:Y:S01]  /*3dc0*/  LDG.E R7, desc[UR10][R6.64] ;  /* 0x0000000a06077981 */ /* 0x000ea2000c1e1900 */
[----:B------:R-:W-:Y:S01]  /*3dd0*/  HFMA2 R9, -RZ, RZ, 0.96630859375, -0.0022525787353515625 ;  /* 0x3bbb989dff097431 */ /* 0x000fe200000001ff */
[----:B------:R-:W-:Y:S01]  /*3de0*/  MOV R11, 0x437c0000 ;  /* 0x437c0000000b7802 */ /* 0x000fe20000000f00 */
[----:B--2---:R-:W-:-:S04]  /*3df0*/  FADD R0, R7, -R4 ;  /* 0x8000000407007221 */ /* 0x004fc80000000000 */
[----:B------:R-:W-:-:S04]  /*3e00*/  FFMA.SAT R2, R0, R9, 0.5 ;  /* 0x3f00000000027423 */ /* 0x000fc80000002009 */
[----:B------:R-:W-:-:S04]  /*3e10*/  FFMA.RM R2, R2, R11, 12582913 ;  /* 0x4b40000102027423 */ /* 0x000fc8000000400b */
[C---:B------:R-:W-:Y:S01]  /*3e20*/  FADD R9, R2.reuse, -12583039 ;  /* 0xcb40007f02097421 */ /* 0x040fe20000000000 */
[----:B------:R-:W-:-:S03]  /*3e30*/  SHF.L.U32 R2, R2, 0x17, RZ ;  /* 0x0000001702027819 */ /* 0x000fc600000006ff */
[----:B------:R-:W-:-:S04]  /*3e40*/  FFMA R9, R0, 1.4426950216293334961, -R9 ;  /* 0x3fb8aa3b00097823 */ /* 0x000fc80000000809 */
[----:B------:R-:W-:-:S06]  /*3e50*/  FFMA R9, R0, 1.925963033500011079e-08, R9 ;  /* 0x32a5706000097823 */ /* 0x000fcc0000000009 */
[----:B------:R-:W0:Y:S02]  /*3e60*/  MUFU.EX2 R9, R9 ;  /* 0x0000000900097308 */ /* 0x000e240000000800 */
[----:B0-----:R-:W-:-:S07]  /*3e70*/  FMUL R10, R2, R9 ;  /* 0x00000009020a7220 */ /* 0x001fce0000400000 */
.L_x_77:
[----:B------:R-:W-:-:S07]  /*3e80*/  FADD R3, R3, R10 ;  /* 0x0000000a03037221 */ /* 0x000fce0000000000 */
.L_x_72:
[----:B0123--:R-:W0:Y:S02]  /*3e90*/  LDC R0, c[0x0][0x39c] ;  /* 0x0000e700ff007b82 */ /* 0x00fe240000000800 */
[----:B0-----:R-:W-:-:S13]  /*3ea0*/  ISETP.GE.AND P0, PT, R0, 0x1, PT ;  /* 0x000000010000780c */ /* 0x001fda0003f06270 */
[----:B------:R-:W-:Y:S05]  /*3eb0*/  @!P0 EXIT ;  /* 0x000000000000894d */ /* 0x000fea0003800000 */
[C---:B------:R-:W-:Y:S01]  /*3ec0*/  IADD3 R2, PT, PT, R0.reuse, -0x1, RZ ;  /* 0xffffffff00027810 */ /* 0x040fe20007ffe0ff */
[----:B------:R-:W-:Y:S02]  /*3ed0*/  HFMA2 R6, -RZ, RZ, 0, 0 ;  /* 0x00000000ff067431 */ /* 0x000fe400000001ff */
[----:B------:R-:W-:Y:S01]  /*3ee0*/  IMAD R5, R5, R0, RZ ;  /* 0x0000000005057224 */ /* 0x000fe200078e02ff */
[----:B------:R-:W-:Y:S02]  /*3ef0*/  LOP3.LUT R19, R0, 0x7, RZ, 0xc0, !PT ;  /* 0x0000000700137812 */ /* 0x000fe400078ec0ff */
[----:B------:R-:W-:-:S13]  /*3f00*/  ISETP.GE.U32.AND P0, PT, R2, 0x7, PT ;  /* 0x000000070200780c */ /* 0x000fda0003f06070 */
[----:B------:R-:W-:Y:S05]  /*3f10*/  @!P0 BRA `(.L_x_78) ;  /* 0x0000000c00888947 */ /* 0x000fea0003800000 */
[----:B------:R-:W0:Y:S01]  /*3f20*/  LDCU.128 UR4, c[0x0][0x380] ;  /* 0x00007000ff0477ac */ /* 0x000e220008000c00 */
[----:B------:R-:W-:Y:S02]  /*3f30*/  LOP3.LUT R6, R0, 0x7ffffff8, RZ, 0xc0, !PT ;  /* 0x7ffffff800067812 */ /* 0x000fe400078ec0ff */
[----:B------:R-:W-:Y:S02]  /*3f40*/  MOV R18, R5 ;  /* 0x0000000500127202 */ /* 0x000fe40000000f00 */
[----:B------:R-:W-:Y:S01]  /*3f50*/  IADD3 R16, PT, PT, -R6, RZ, RZ ;  /* 0x000000ff06107210 */ /* 0x000fe20007ffe1ff */
[----:B0-----:R-:W-:Y:S02]  /*3f60*/  UIADD3 UR6, UP0, UPT, UR6, 0x10, URZ ;  /* 0x0000001006067890 */ /* 0x001fe4000ff1e0ff */
[----:B------:R-:W-:Y:S02]  /*3f70*/  UIADD3 UR4, UP1, UPT, UR4, 0x10, URZ ;  /* 0x0000001004047890 */ /* 0x000fe4000ff3e0ff */
[----:B------:R-:W-:-:S02]  /*3f80*/  UIADD3.X UR7, UPT, UPT, URZ, UR7, URZ, UP0, !UPT ;  /* 0x00000007ff077290 */ /* 0x000fc400087fe4ff */
[----:B------:R-:W-:-:S12]  /*3f90*/  UIADD3.X UR5, UPT, UPT, URZ, UR5, URZ, UP1, !UPT ;  /* 0x00000005ff057290 */ /* 0x000fd80008ffe4ff */
.L_x_95:
[----:B------:R-:W-:Y:S02]  /*3fa0*/  MOV R14, UR6 ;  /* 0x00000006000e7c02 */ /* 0x000fe40008000f00 */
[----:B------:R-:W-:-:S03]  /*3fb0*/  MOV R15, UR7 ;  /* 0x00000007000f7c02 */ /* 0x000fc60008000f00 */
[----:B------:R-:W-:-:S05]  /*3fc0*/  IMAD.WIDE R14, R18, 0x4, R14 ;  /* 0x00000004120e7825 */ /* 0x000fca00078e020e */
[----:B------:R-:W2:Y:S01]  /*3fd0*/  LDG.E R7, desc[UR10][R14.64+-0x10] ;  /* 0xfffff00a0e077981 */ /* 0x000ea2000c1e1900 */
[----:B------:R-:W-:Y:S01]  /*3fe0*/  HFMA2 R9, -RZ, RZ, 3.7421875, 0 ;  /* 0x437c0000ff097431 */ /* 0x000fe200000001ff */
[----:B0-----:R-:W-:Y:S01]  /*3ff0*/  MOV R0, 0x3bbb989d ;  /* 0x3bbb989d00007802 */ /* 0x001fe20000000f00 */
[----:B------:R-:W0:Y:S01]  /*4000*/  MUFU.RCP R8, R3 ;  /* 0x0000000300087308 */ /* 0x000e220000001000 */
[----:B------:R-:W-:Y:S01]  /*4010*/  MOV R10, UR4 ;  /* 0x00000004000a7c02 */ /* 0x000fe20008000f00 */
[----:B------:R-:W-:Y:S01]  /*4020*/  BSSY.RECONVERGENT B2, `(.L_x_79) ;  /* 0x0000018000027945 */ /* 0x000fe20003800200 */
[----:B------:R-:W-:Y:S02]  /*4030*/  MOV R11, UR5 ;  /* 0x00000005000b7c02 */ /* 0x000fe40008000f00 */
[----:B------:R-:W-:Y:S01]  /*4040*/  IADD3 R16, PT, PT, R16, 0x8, RZ ;  /* 0x0000000810107810 */ /* 0x000fe20007ffe0ff */
[----:B------:R-:W-:-:S03]  /*4050*/  IMAD.WIDE R10, R18, 0x4, R10 ;  /* 0x00000004120a7825 */ /* 0x000fc600078e020a */
[----:B------:R-:W-:Y:S01]  /*4060*/  ISETP.NE.AND P2, PT, R16, RZ, PT ;  /* 0x000000ff1000720c */ /* 0x000fe20003f45270 */
[----:B--2---:R-:W-:-:S04]  /*4070*/  FADD R7, R7, -R4 ;  /* 0x8000000407077221 */ /* 0x004fc80000000000 */
[----:B------:R-:W-:-:S04]  /*4080*/  FFMA.SAT R0, R7, R0, 0.5 ;  /* 0x3f00000007007423 */ /* 0x000fc80000002000 */
[----:B------:R-:W-:Y:S01]  /*4090*/  FFMA.RM R0, R0, R9, 12582913 ;  /* 0x4b40000100007423 */ /* 0x000fe20000004009 */
[----:B0-----:R-:W-:-:S03]  /*40a0*/  FFMA R9, R8, -R3, 1 ;  /* 0x3f80000008097423 */ /* 0x001fc60000000803 */
[C---:B------:R-:W-:Y:S01]  /*40b0*/  FADD R2, R0.reuse, -12583039 ;  /* 0xcb40007f00027421 */ /* 0x040fe20000000000 */
[----:B------:R-:W-:Y:S01]  /*40c0*/  SHF.L.U32 R0, R0, 0x17, RZ ;  /* 0x0000001700007819 */ /* 0x000fe200000006ff */
[----:B------:R-:W-:Y:S02]  /*40d0*/  FFMA R9, R8, R9, R8 ;  /* 0x0000000908097223 */ /* 0x000fe40000000008 */
[----:B------:R-:W-:-:S04]  /*40e0*/  FFMA R2, R7, 1.4426950216293334961, -R2 ;  /* 0x3fb8aa3b07027823 */ /* 0x000fc80000000802 */
[----:B------:R-:W-:-:S04]  /*40f0*/  FFMA R2, R7, 1.925963033500011079e-08, R2 ;  /* 0x32a5706007027823 */ /* 0x000fc80000000002 */
[----:B------:R-:W0:Y:S02]  /*4100*/  MUFU.EX2 R7, R2 ;  /* 0x0000000200077308 */ /* 0x000e240000000800 */
[----:B0-----:R-:W-:-:S06]  /*4110*/  FMUL R0, R0, R7 ;  /* 0x0000000700007220 */ /* 0x001fcc0000400000 */
[----:B------:R-:W0:Y:S01]  /*4120*/  FCHK P0, R0, R3 ;  /* 0x0000000300007302 */ /* 0x000e220000000000 */
[----:B------:R-:W-:-:S04]  /*4130*/  FFMA R8, R0, R9, RZ ;  /* 0x0000000900087223 */ /* 0x000fc800000000ff */
[----:B------:R-:W-:-:S04]  /*4140*/  FFMA R2, R8, -R3, R0 ;  /* 0x8000000308027223 */ /* 0x000fc80000000000 */
[----:B------:R-:W-:Y:S01]  /*4150*/  FFMA R9, R9, R2, R8 ;  /* 0x0000000209097223 */ /* 0x000fe20000000008 */
[----:B0-----:R-:W-:Y:S06]  /*4160*/  @!P0 BRA `(.L_x_80) ;  /* 0x00000000000c8947 */ /* 0x001fec0003800000 */
[----:B------:R-:W-:-:S07]  /*4170*/  MOV R2, 0x4190 ;  /* 0x0000419000027802 */ /* 0x000fce0000000f00 */
[----:B------:R-:W-:Y:S05]  /*4180*/  CALL.REL.NOINC `($__internal_1_$__cuda_sm3x_div_rn_noftz_f32_slowpath) ;  /* 0x0000001800a47944 */ /* 0x000fea0003c00000 */
[----:B------:R-:W-:-:S07]  /*4190*/  MOV R9, R0 ;  /* 0x0000000000097202 */ /* 0x000fce0000000f00 */
.L_x_80:
[----:B------:R-:W-:Y:S05]  /*41a0*/  BSYNC.RECONVERGENT B2 ;  /* 0x0000000000027941 */ /* 0x000fea0003800200 */
.L_x_79:
[----:B------:R0:W-:Y:S04]  /*41b0*/  STG.E desc[UR10][R10.64+-0x10], R9 ;  /* 0xfffff0090a007986 */ /* 0x0001e8000c10190a */
[----:B------:R-:W2:Y:S01]  /*41c0*/  LDG.E R7, desc[UR10][R14.64+-0xc] ;  /* 0xfffff40a0e077981 */ /* 0x000ea2000c1e1900 */
[----:B------:R-:W-:Y:S01]  /*41d0*/  HFMA2 R0, -RZ, RZ, 0.96630859375, -0.0022525787353515625 ;  /* 0x3bbb989dff007431 */ /* 0x000fe200000001ff */
[----:B------:R-:W-:Y:S01]  /*41e0*/  MOV R13, 0x437c0000 ;  /* 0x437c0000000d7802 */ /* 0x000fe20000000f00 */
[----:B------:R-:W0:Y:S01]  /*41f0*/  MUFU.RCP R8, R3 ;  /* 0x0000000300087308 */ /* 0x000e220000001000 */
[----:B------:R-:W-:Y:S01]  /*4200*/  BSSY.RECONVERGENT B2, `(.L_x_81) ;  /* 0x0000014000027945 */ /* 0x000fe20003800200 */
[----:B0-----:R-:W-:Y:S01]  /*4210*/  FFMA R9, R8, -R3, 1 ;  /* 0x3f80000008097423 */ /* 0x001fe20000000803 */
[----:B--2---:R-:W-:-:S04]  /*4220*/  FADD R7, R7, -R4 ;  /* 0x8000000407077221 */ /* 0x004fc80000000000 */
[----:B------:R-:W-:-:S04]  /*4230*/  FFMA.SAT R0, R7, R0, 0.5 ;  /* 0x3f00000007007423 */ /* 0x000fc80000002000 */
[----:B------:R-:W-:-:S04]  /*4240*/  FFMA.RM R0, R0, R13, 12582913 ;  /* 0x4b40000100007423 */ /* 0x000fc8000000400d */
[C---:B------:R-:W-:Y:S01]  /*4250*/  FADD R2, R0.reuse, -12583039 ;  /* 0xcb40007f00027421 */ /* 0x040fe20000000000 */
[----:B------:R-:W-:-:S03]  /*4260*/  SHF.L.U32 R0, R0, 0x17, RZ ;  /* 0x0000001700007819 */ /* 0x000fc600000006ff */
[----:B------:R-:W-:-:S04]  /*4270*/  FFMA R2, R7, 1.4426950216293334961, -R2 ;  /* 0x3fb8aa3b07027823 */ /* 0x000fc80000000802 */
[----:B------:R-:W-:-:S04]  /*4280*/  FFMA R2, R7, 1.925963033500011079e-08, R2 ;  /* 0x32a5706007027823 */ /* 0x000fc80000000002 */
[----:B------:R-:W0:Y:S02]  /*4290*/  MUFU.EX2 R7, R2 ;  /* 0x0000000200077308 */ /* 0x000e240000000800 */
[----:B0-----:R-:W-:Y:S01]  /*42a0*/  FMUL R12, R0, R7 ;  /* 0x00000007000c7220 */ /* 0x001fe20000400000 */
[----:B------:R-:W-:-:S05]  /*42b0*/  FFMA R0, R8, R9, R8 ;  /* 0x0000000908007223 */ /* 0x000fca0000000008 */
[----:B------:R-:W0:Y:S01]  /*42c0*/  FCHK P0, R12, R3 ;  /* 0x000000030c007302 */ /* 0x000e220000000000 */
[----:B------:R-:W-:-:S04]  /*42d0*/  FFMA R7, R0, R12, RZ ;  /* 0x0000000c00077223 */ /* 0x000fc800000000ff */
[----:B------:R-:W-:-:S04]  /*42e0*/  FFMA R8, R7, -R3, R12 ;  /* 0x8000000307087223 */ /* 0x000fc8000000000c */
[----:B------:R-:W-:Y:S01]  /*42f0*/  FFMA R0, R0, R8, R7 ;  /* 0x0000000800007223 */ /* 0x000fe20000000007 */
[----:B0-----:R-:W-:Y:S06]  /*4300*/  @!P0 BRA `(.L_x_82) ;  /* 0x00000000000c8947 */ /* 0x001fec0003800000 */
[----:B------:R-:W-:Y:S02]  /*4310*/  MOV R0, R12 ;  /* 0x0000000c00007202 */ /* 0x000fe40000000f00 */
[----:B------:R-:W-:-:S07]  /*4320*/  MOV R2, 0x4340 ;  /* 0x0000434000027802 */ /* 0x000fce0000000f00 */
[----:B------:R-:W-:Y:S05]  /*4330*/  CALL.REL.NOINC `($__internal_1_$__cuda_sm3x_div_rn_noftz_f32_slowpath) ;  /* 0x0000001800387944 */ /* 0x000fea0003c00000 */
.L_x_82:
[----:B------:R-:W-:Y:S05]  /*4340*/  BSYNC.RECONVERGENT B2 ;  /* 0x0000000000027941 */ /* 0x000fea0003800200 */
.L_x_81:
[----:B------:R0:W-:Y:S04]  /*4350*/  STG.E desc[UR10][R10.64+-0xc], R0 ;  /* 0xfffff4000a007986 */ /* 0x0001e8000c10190a */
[----:B------:R-:W2:Y:S01]  /*4360*/  LDG.E R7, desc[UR10][R14.64+-0x8] ;  /* 0xfffff80a0e077981 */ /* 0x000ea2000c1e1900 */
[----:B------:R-:W-:Y:S01]  /*4370*/  HFMA2 R2, -RZ, RZ, 0.96630859375, -0.0022525787353515625 ;  /* 0x3bbb989dff027431 */ /* 0x000fe200000001ff */
[----:B------:R-:W-:Y:S01]  /*4380*/  MOV R9, 0x437c0000 ;  /* 0x437c000000097802 */ /* 0x000fe20000000f00 */
[----:B------:R-:W1:Y:S01]  /*4390*/  MUFU.RCP R12, R3 ;  /* 0x00000003000c7308 */ /* 0x000e620000001000 */
[----:B------:R-:W-:Y:S01]  /*43a0*/  BSSY.RECONVERGENT B2, `(.L_x_83) ;  /* 0x0000014000027945 */ /* 0x000fe20003800200 */
[----:B-1----:R-:W-:-:S04]  /*43b0*/  FFMA R13, R12, -R3, 1 ;  /* 0x3f8000000c0d7423 */ /* 0x002fc80000000803 */
[----:B0-----:R-:W-:Y:S01]  /*43c0*/  FFMA R0, R12, R13, R12 ;  /* 0x0000000d0c007223 */ /* 0x001fe2000000000c */
        /* <DEDUP_REMOVED lines=17> */
.L_x_84:
[----:B------:R-:W-:Y:S05]  /*44e0*/  BSYNC.RECONVERGENT B2 ;  /* 0x0000000000027941 */ /* 0x000fea0003800200 */
.L_x_83:
        /* <DEDUP_REMOVED lines=25> */
.L_x_86:
[----:B------:R-:W-:Y:S05]  /*4680*/  BSYNC.RECONVERGENT B2 ;  /* 0x0000000000027941 */ /* 0x000fea0003800200 */
.L_x_85:
        /* <DEDUP_REMOVED lines=25> */
.L_x_88:
[----:B------:R-:W-:Y:S05]  /*4820*/  BSYNC.RECONVERGENT B2 ;  /* 0x0000000000027941 */ /* 0x000fea0003800200 */
.L_x_87:
        /* <DEDUP_REMOVED lines=25> */
.L_x_90:
[----:B------:R-:W-:Y:S05]  /*49c0*/  BSYNC.RECONVERGENT B2 ;  /* 0x0000000000027941 */ /* 0x000fea0003800200 */
.L_x_89:
        /* <DEDUP_REMOVED lines=25> */
.L_x_92:
[----:B------:R-:W-:Y:S05]  /*4b60*/  BSYNC.RECONVERGENT B2 ;  /* 0x0000000000027941 */ /* 0x000fea0003800200 */
.L_x_91:
[----:B------:R0:W-:Y:S04]  /*4b70*/  STG.E desc[UR10][R10.64+0x8], R0 ;  /* 0x000008000a007986 */ /* 0x0001e8000c10190a */
[----:B------:R-:W2:Y:S01]  /*4b80*/  LDG.E R15, desc[UR10][R14.64+0xc] ;  /* 0x00000c0a0e0f7981 */ /* 0x000ea2000c1e1900 */
[----:B------:R-:W-:Y:S01]  /*4b90*/  HFMA2 R7, -RZ, RZ, 0.96630859375, -0.0022525787353515625 ;  /* 0x3bbb989dff077431 */ /* 0x000fe200000001ff */
[----:B------:R-:W-:Y:S01]  /*4ba0*/  MOV R8, 0x437c0000 ;  /* 0x437c000000087802 */ /* 0x000fe20000000f00 */
[----:B------:R-:W-:Y:S01]  /*4bb0*/  BSSY.RECONVERGENT B2, `(.L_x_93) ;  /* 0x0000015000027945 */ /* 0x000fe20003800200 */
[----:B--2---:R-:W-:-:S04]  /*4bc0*/  FADD R2, R15, -R4 ;  /* 0x800000040f027221 */ /* 0x004fc80000000000 */
[----:B------:R-:W-:-:S04]  /*4bd0*/  FFMA.SAT R7, R2, R7, 0.5 ;  /* 0x3f00000002077423 */ /* 0x000fc80000002007 */
[----:B------:R-:W-:Y:S02]  /*4be0*/  FFMA.RM R7, R7, R8, 12582913 ;  /* 0x4b40000107077423 */ /* 0x000fe40000004008 */
[----:B------:R-:W1:Y:S02]  /*4bf0*/  MUFU.RCP R8, R3 ;  /* 0x0000000300087308 */ /* 0x000e640000001000 */
[C---:B------:R-:W-:Y:S01]  /*4c00*/  FADD R9, R7.reuse, -12583039 ;  /* 0xcb40007f07097421 */ /* 0x040fe20000000000 */
[----:B------:R-:W-:-:S03]  /*4c10*/  SHF.L.U32 R7, R7, 0x17, RZ ;  /* 0x0000001707077819 */ /* 0x000fc600000006ff */
[----:B------:R-:W-:-:S04]  /*4c20*/  FFMA R9, R2, 1.4426950216293334961, -R9 ;  /* 0x3fb8aa3b02097823 */ /* 0x000fc80000000809 */
[----:B------:R-:W-:-:S04]  /*4c30*/  FFMA R9, R2, 1.925963033500011079e-08, R9 ;  /* 0x32a5706002097823 */ /* 0x000fc80000000009 */
[----:B0-----:R-:W0:Y:S01]  /*4c40*/  MUFU.EX2 R0, R9 ;  /* 0x0000000900007308 */ /* 0x001e220000000800 */
[----:B-1----:R-:W-:Y:S01]  /*4c50*/  FFMA R15, R8, -R3, 1 ;  /* 0x3f800000080f7423 */ /* 0x002fe20000000803 */
[----:B0-----:R-:W-:-:S03]  /*4c60*/  FMUL R13, R7, R0 ;  /* 0x00000000070d7220 */ /* 0x001fc60000400000 */
[----:B------:R-:W-:-:S03]  /*4c70*/  FFMA R0, R8, R15, R8 ;  /* 0x0000000f08007223 */ /* 0x000fc60000000008 */
        /* <DEDUP_REMOVED lines=8> */
.L_x_94:
[----:B------:R-:W-:Y:S05]  /*4d00*/  BSYNC.RECONVERGENT B2 ;  /* 0x0000000000027941 */ /* 0x000fea0003800200 */
.L_x_93:
[----:B------:R0:W-:Y:S01]  /*4d10*/  STG.E desc[UR10][R10.64+0xc], R0 ;  /* 0x00000c000a007986 */ /* 0x0001e2000c10190a */
[----:B------:R-:W-:Y:S01]  /*4d20*/  IADD3 R18, PT, PT, R18, 0x8, RZ ;  /* 0x0000000812127810 */ /* 0x000fe20007ffe0ff */
[----:B------:R-:W-:Y:S06]  /*4d30*/  @P2 BRA `(.L_x_95) ;  /* 0xfffffff000982947 */ /* 0x000fec000383ffff */
.L_x_78:
[----:B------:R-:W-:-:S13]  /*4d40*/  ISETP.NE.AND P0, PT, R19, RZ, PT ;  /* 0x000000ff1300720c */ /* 0x000fda0003f05270 */
[----:B------:R-:W-:Y:S05]  /*4d50*/  @!P0 EXIT ;  /* 0x000000000000894d */ /* 0x000fea0003800000 */
[----:B------:R-:W1:Y:S01]  /*4d60*/  LDCU UR4, c[0x0][0x39c] ;  /* 0x00007380ff0477ac */ /* 0x000e620008000800 */
[----:B------:R-:W-:Y:S01]  /*4d70*/  ISETP.GE.U32.AND P0, PT, R19, 0x4, PT ;  /* 0x000000041300780c */ /* 0x000fe20003f06070 */
[----:B-1----:R-:W-:-:S12]  /*4d80*/  ULOP3.LUT UR4, UR4, 0x3, URZ, 0xc0, !UPT ;  /* 0x0000000304047892 */ /* 0x002fd8000f8ec0ff */
[----:B------:R-:W-:Y:S05]  /*4d90*/  @!P0 BRA `(.L_x_96) ;  /* 0x0000000400b88947 */ /* 0x000fea0003800000 */
[----:B------:R-:W1:Y:S01]  /*4da0*/  LDC.64 R14, c[0x0][0x388] ;  /* 0x0000e200ff0e7b82 */ /* 0x000e620000000a00 */
[----:B0-----:R-:W-:-:S05]  /*4db0*/  IADD3 R10, PT, PT, R5, R6, RZ ;  /* 0x00000006050a7210 */ /* 0x001fca0007ffe0ff */
[----:B-1----:R-:W-:-:S05]  /*4dc0*/  IMAD.WIDE R14, R10, 0x4, R14 ;  /* 0x000000040a0e7825 */ /* 0x002fca00078e020e */
[----:B------:R-:W2:Y:S01]  /*4dd0*/  LDG.E R7, desc[UR10][R14.64] ;  /* 0x0000000a0e077981 */ /* 0x000ea2000c1e1900 */
[----:B------:R-:W-:Y:S01]  /*4de0*/  HFMA2 R0, -RZ, RZ, 0.96630859375, -0.0022525787353515625 ;  /* 0x3bbb989dff007431 */ /* 0x000fe200000001ff */
[----:B------:R-:W-:Y:S01]  /*4df0*/  MOV R9, 0x437c0000 ;  /* 0x437c000000097802 */ /* 0x000fe20000000f00 */
[----:B------:R-:W0:Y:S01]  /*4e00*/  MUFU.RCP R8, R3 ;  /* 0x0000000300087308 */ /* 0x000e220000001000 */
[----:B------:R-:W-:Y:S01]  /*4e10*/  BSSY.RECONVERGENT B2, `(.L_x_97) ;  /* 0x0000014000027945 */ /* 0x000fe20003800200 */
[----:B--2---:R-:W-:-:S04]  /*4e20*/  FADD R7, R7, -R4 ;  /* 0x8000000407077221 */ /* 0x004fc80000000000 */
[----:B------:R-:W-:-:S04]  /*4e30*/  FFMA.SAT R0, R7, R0, 0.5 ;  /* 0x3f00000007007423 */ /* 0x000fc80000002000 */
[----:B------:R-:W-:Y:S01]  /*4e40*/  FFMA.RM R0, R0, R9, 12582913 ;  /* 0x4b40000100007423 */ /* 0x000fe20000004009 */
[----:B0-----:R-:W-:-:S03]  /*4e50*/  FFMA R9, R8, -R3, 1 ;  /* 0x3f80000008097423 */ /* 0x001fc60000000803 */
        /* <DEDUP_REMOVED lines=15> */
.L_x_98:
[----:B------:R-:W-:Y:S05]  /*4f50*/  BSYNC.RECONVERGENT B2 ;  /* 0x0000000000027941 */ /* 0x000fea0003800200 */
.L_x_97:
[----:B------:R-:W0:Y:S02]  /*4f60*/  LDC.64 R8, c[0x0][0x380] ;  /* 0x0000e000ff087b82 */ /* 0x000e240000000a00 */
[----:B0-----:R-:W-:-:S05]  /*4f70*/  IMAD.WIDE R10, R10, 0x4, R8 ;  /* 0x000000040a0a7825 */ /* 0x001fca00078e0208 */
        /* <DEDUP_REMOVED lines=25> */
.L_x_100:
[----:B------:R-:W-:Y:S05]  /*5110*/  BSYNC.RECONVERGENT B2 ;  /* 0x0000000000027941 */ /* 0x000fea0003800200 */
.L_x_99:
        /* <DEDUP_REMOVED lines=25> */
.L_x_102:
[----:B------:R-:W-:Y:S05]  /*52b0*/  BSYNC.RECONVERGENT B2 ;  /* 0x0000000000027941 */ /* 0x000fea0003800200 */
.L_x_101:
        /* <DEDUP_REMOVED lines=25> */
.L_x_104:
[----:B------:R-:W-:Y:S05]  /*5450*/  BSYNC.RECONVERGENT B2 ;  /* 0x0000000000027941 */ /* 0x000fea0003800200 */
.L_x_103:
[----:B------:R1:W-:Y:S01]  /*5460*/  STG.E desc[UR10][R10.64+0xc], R0 ;  /* 0x00000c000a007986 */ /* 0x0003e2000c10190a */
[----:B------:R-:W-:-:S07]  /*5470*/  IADD3 R6, PT, PT, R6, 0x4, RZ ;  /* 0x0000000406067810 */ /* 0x000fce0007ffe0ff */
.L_x_96:
[----:B------:R-:W-:-:S13]  /*5480*/  ISETP.NE.AND P0, PT, RZ, UR4, PT ;  /* 0x00000004ff007c0c */ /* 0x000fda000bf05270 */
[----:B------:R-:W-:Y:S05]  /*5490*/  @!P0 EXIT ;  /* 0x000000000000894d */ /* 0x000fea0003800000 */
[----:B------:R-:W-:-:S09]  /*54a0*/  UISETP.NE.AND UP0, UPT, UR4, 0x1, UPT ;  /* 0x000000010400788c */ /* 0x000fd2000bf05270 */
[----:B------:R-:W-:Y:S05]  /*54b0*/  BRA.U !UP0, `(.L_x_105) ;  /* 0x0000000108e87547 */ /* 0x000fea000b800000 */
[----:B------:R-:W2:Y:S01]  /*54c0*/  LDC.64 R14, c[0x0][0x388] ;  /* 0x0000e200ff0e7b82 */ /* 0x000ea20000000a00 */
[----:B01----:R-:W-:-:S05]  /*54d0*/  IADD3 R10, PT, PT, R5, R6, RZ ;  /* 0x00000006050a7210 */ /* 0x003fca0007ffe0ff */
[----:B--2---:R-:W-:-:S05]  /*54e0*/  IMAD.WIDE R14, R10, 0x4, R14 ;  /* 0x000000040a0e7825 */ /* 0x004fca00078e020e */
        /* <DEDUP_REMOVED lines=24> */
.L_x_107:
[----:B------:R-:W-:Y:S05]  /*5670*/  BSYNC.RECONVERGENT B2 ;  /* 0x0000000000027941 */ /* 0x000fea0003800200 */
.L_x_106:
[----:B------:R-:W0:Y:S02]  /*5680*/  LDC.64 R8, c[0x0][0x380] ;  /* 0x0000e000ff087b82 */ /* 0x000e240000000a00 */
[----:B0-----:R-:W-:-:S05]  /*5690*/  IMAD.WIDE R10, R10, 0x4, R8 ;  /* 0x000000040a0a7825 */ /* 0x001fca00078e0208 */
        /* <DEDUP_REMOVED lines=25> */
.L_x_109:
[----:B------:R-:W-:Y:S05]  /*5830*/  BSYNC.RECONVERGENT B2 ;  /* 0x0000000000027941 */ /* 0x000fea0003800200 */
.L_x_108:
[----:B------:R2:W-:Y:S01]  /*5840*/  STG.E desc[UR10][R10.64+0x4], R0 ;  /* 0x000004000a007986 */ /* 0x0005e2000c10190a */
[----:B------:R-:W-:-:S07]  /*5850*/  IADD3 R6, PT, PT, R6, 0x2, RZ ;  /* 0x0000000206067810 */ /* 0x000fce0007ffe0ff */
.L_x_105:
[----:B012---:R-:W0:Y:S02]  /*5860*/  LDC R0, c[0x0][0x39c] ;  /* 0x0000e700ff007b82 */ /* 0x007e240000000800 */
[----:B0-----:R-:W-:-:S04]  /*5870*/  LOP3.LUT R0, R0, 0x1, RZ, 0xc0, !PT ;  /* 0x0000000100007812 */ /* 0x001fc800078ec0ff */
[----:B------:R-:W-:-:S13]  /*5880*/  ISETP.NE.U32.AND P0, PT, R0, 0x1, PT ;  /* 0x000000010000780c */ /* 0x000fda0003f05070 */
[----:B------:R-:W-:Y:S05]  /*5890*/  @P0 EXIT ;  /* 0x000000000000094d */ /* 0x000fea0003800000 */
[----:B------:R-:W0:Y:S01]  /*58a0*/  LDC.64 R8, c[0x0][0x388] ;  /* 0x0000e200ff087b82 */ /* 0x000e220000000a00 */
[----:B------:R-:W-:-:S05]  /*58b0*/  IADD3 R5, PT, PT, R5, R6, RZ ;  /* 0x0000000605057210 */ /* 0x000fca0007ffe0ff */
[----:B0-----:R-:W-:-:S06]  /*58c0*/  IMAD.WIDE R6, R5, 0x4, R8 ;  /* 0x0000000405067825 */ /* 0x001fcc00078e0208 */
[----:B------:R-:W2:Y:S01]  /*58d0*/  LDG.E R7, desc[UR10][R6.64] ;  /* 0x0000000a06077981 */ /* 0x000ea2000c1e1900 */
[----:B------:R-:W-:Y:S01]  /*58e0*/  HFMA2 R9, -RZ, RZ, 0.96630859375, -0.0022525787353515625 ;  /* 0x3bbb989dff097431 */ /* 0x000fe200000001ff */
[----:B------:R-:W-:Y:S01]  /*58f0*/  MOV R11, 0x437c0000 ;  /* 0x437c0000000b7802 */ /* 0x000fe20000000f00 */
[----:B------:R-:W0:Y:S01]  /*5900*/  MUFU.RCP R2, R3 ;  /* 0x0000000300027308 */ /* 0x000e220000001000 */
[----:B------:R-:W-:Y:S01]  /*5910*/  BSSY.RECONVERGENT B2, `(.L_x_110) ;  /* 0x0000014000027945 */ /* 0x000fe20003800200 */
[----:B--2---:R-:W-:Y:S01]  /*5920*/  FADD R4, R7, -R4 ;  /* 0x8000000407047221 */ /* 0x004fe20000000000 */
[----:B0-----:R-:W-:-:S03]  /*5930*/  FFMA R7, R2, -R3, 1 ;  /* 0x3f80000002077423 */ /* 0x001fc60000000803 */
[----:B------:R-:W-:-:S04]  /*5940*/  FFMA.SAT R0, R4, R9, 0.5 ;  /* 0x3f00000004007423 */ /* 0x000fc80000002009 */
[----:B------:R-:W-:-:S04]  /*5950*/  FFMA.RM R0, R0, R11, 12582913 ;  /* 0x4b40000100007423 */ /* 0x000fc8000000400b */
[C---:B------:R-:W-:Y:S01]  /*5960*/  FADD R9, R0.reuse, -12583039 ;  /* 0xcb40007f00097421 */ /* 0x040fe20000000000 */
[----:B------:R-:W-:-:S03]  /*5970*/  SHF.L.U32 R0, R0, 0x17, RZ ;  /* 0x0000001700007819 */ /* 0x000fc600000006ff */
[----:B------:R-:W-:-:S04]  /*5980*/  FFMA R9, R4, 1.4426950216293334961, -R9 ;  /* 0x3fb8aa3b04097823 */ /* 0x000fc80000000809 */
[----:B------:R-:W-:-:S06]  /*5990*/  FFMA R9, R4, 1.925963033500011079e-08, R9 ;  /* 0x32a5706004097823 */ /* 0x000fcc0000000009 */
        /* <DEDUP_REMOVED lines=11> */
.L_x_111:
[----:B------:R-:W-:Y:S05]  /*5a50*/  BSYNC.RECONVERGENT B2 ;  /* 0x0000000000027941 */ /* 0x000fea0003800200 */
.L_x_110:
[----:B------:R-:W0:Y:S02]  /*5a60*/  LDC.64 R2, c[0x0][0x380] ;  /* 0x0000e000ff027b82 */ /* 0x000e240000000a00 */
[----:B0-----:R-:W-:-:S05]  /*5a70*/  IMAD.WIDE R2, R5, 0x4, R2 ;  /* 0x0000000405027825 */ /* 0x001fca00078e0202 */
[----:B------:R-:W-:Y:S01]  /*5a80*/  STG.E desc[UR10][R2.64], R0 ;  /* 0x0000000002007986 */ /* 0x000fe2000c10190a */
[----:B------:R-:W-:Y:S05]  /*5a90*/  EXIT ;  /* 0x000000000000794d */ /* 0x000fea0003800000 */
        .weak           $__internal_0_$__cuda_sm20_sqrt_rn_f32_slowpath
        .type           $__internal_0_$__cuda_sm20_sqrt_rn_f32_slowpath,@function
        .size           $__internal_0_$__cuda_sm20_sqrt_rn_f32_slowpath,($__internal_1_$__cuda_sm3x_div_rn_noftz_f32_slowpath - $__internal_0_$__cuda_sm20_sqrt_rn_f32_slowpath)
$__internal_0_$__cuda_sm20_sqrt_rn_f32_slowpath:
[----:B------:R-:W-:-:S13]  /*5aa0*/  LOP3.LUT P0, RZ, R0, 0x7fffffff, RZ, 0xc0, !PT ;  /* 0x7fffffff00ff7812 */ /* 0x000fda000780c0ff */
[----:B------:R-:W-:Y:S01]  /*5ab0*/  @!P0 MOV R2, R0 ;  /* 0x0000000000028202 */ /* 0x000fe20000000f00 */
[----:B------:R-:W-:Y:S06]  /*5ac0*/  @!P0 BRA `(.L_x_112) ;  /* 0x0000000000448947 */ /* 0x000fec0003800000 */
[----:B------:R-:W-:-:S13]  /*5ad0*/  FSETP.GEU.FTZ.AND P0, PT, R0, RZ, PT ;  /* 0x000000ff0000720b */ /* 0x000fda0003f1e000 */
[----:B------:R-:W-:Y:S01]  /*5ae0*/  @!P0 MOV R2, 0x7fffffff ;  /* 0x7fffffff00028802 */ /* 0x000fe20000000f00 */
[----:B------:R-:W-:Y:S06]  /*5af0*/  @!P0 BRA `(.L_x_112) ;  /* 0x0000000000388947 */ /* 0x000fec0003800000 */
[----:B------:R-:W-:-:S13]  /*5b00*/  FSETP.GTU.FTZ.AND P0, PT, |R0|, +INF , PT ;  /* 0x7f8000000000780b */ /* 0x000fda0003f1c200 */
[----:B------:R-:W-:Y:S01]  /*5b10*/  @P0 FADD.FTZ R2, R0, 1 ;  /* 0x3f80000000020421 */ /* 0x000fe20000010000 */
[----:B------:R-:W-:Y:S06]  /*5b20*/  @P0 BRA `(.L_x_112) ;  /* 0x00000000002c0947 */ /* 0x000fec0003800000 */
[----:B------:R-:W-:-:S13]  /*5b30*/  FSETP.NEU.FTZ.AND P0, PT, |R0|, +INF , PT ;  /* 0x7f8000000000780b */ /* 0x000fda0003f1d200 */
[----:B------:R-:W-:Y:S01]  /*5b40*/  @!P0 MOV R2, R0 ;  /* 0x0000000000028202 */ /* 0x000fe20000000f00 */
[----:B------:R-:W-:Y:S06]  /*5b50*/  @!P0 BRA `(.L_x_112) ;  /* 0x0000000000208947 */ /* 0x000fec0003800000 */
[----:B------:R-:W-:-:S04]  /*5b60*/  FFMA R0, R0, 1.84467440737095516160e+19, RZ ;  /* 0x5f80000000007823 */ /* 0x000fc800000000ff */
[----:B------:R-:W0:Y:S02]  /*5b70*/  MUFU.RSQ R3, R0 ;  /* 0x0000000000037308 */ /* 0x000e240000001400 */
[----:B0-----:R-:W-:Y:S01]  /*5b80*/  FMUL.FTZ R5, R0, R3 ;  /* 0x0000000300057220 */ /* 0x001fe20000410000 */
[----:B------:R-:W-:-:S03]  /*5b90*/  FMUL.FTZ R3, R3, 0.5 ;  /* 0x3f00000003037820 */ /* 0x000fc60000410000 */
[----:B------:R-:W-:-:S04]  /*5ba0*/  FADD.FTZ R2, -R5, -RZ ;  /* 0x800000ff05027221 */ /* 0x000fc80000010100 */
[----:B------:R-:W-:-:S04]  /*5bb0*/  FFMA R2, R5, R2, R0 ;  /* 0x0000000205027223 */ /* 0x000fc80000000000 */
[----:B------:R-:W-:-:S04]  /*5bc0*/  FFMA R2, R2, R3, R5 ;  /* 0x0000000302027223 */ /* 0x000fc80000000005 */
[----:B------:R-:W-:-:S07]  /*5bd0*/  FMUL.FTZ R2, R2, 2.3283064365386962891e-10 ;  /* 0x2f80000002027820 */ /* 0x000fce0000410000 */
.L_x_112:
[----:B------:R-:W-:Y:S01]  /*5be0*/  HFMA2 R3, -RZ, RZ, 0, 0 ;  /* 0x00000000ff037431 */ /* 0x000fe200000001ff */
[----:B------:R-:W-:Y:S02]  /*5bf0*/  MOV R0, R2 ;  /* 0x0000000200007202 */ /* 0x000fe40000000f00 */
[----:B------:R-:W-:-:S04]  /*5c00*/  MOV R2, R4 ;  /* 0x0000000400027202 */ /* 0x000fc80000000f00 */
[----:B------:R-:W-:Y:S05]  /*5c10*/  RET.REL.NODEC R2 `(_Z20scale_softmax_kernelPfS_iiiii) ;  /* 0xffffffa002f87950 */ /* 0x000fea0003c3ffff */
        .weak           $__internal_1_$__cuda_sm3x_div_rn_noftz_f32_slowpath
        .type           $__internal_1_$__cuda_sm3x_div_rn_noftz_f32_slowpath,@function
        .size           $__internal_1_$__cuda_sm3x_div_rn_noftz_f32_slowpath,(.L_x_126 - $__internal_1_$__cuda_sm3x_div_rn_noftz_f32_slowpath)
$__internal_1_$__cuda_sm3x_div_rn_noftz_f32_slowpath:
[----:B------:R-:W-:Y:S01]  /*5c20*/  SHF.R.U32.HI R7, RZ, 0x17, R3 ;  /* 0x00000017ff077819 */ /* 0x000fe20000011603 */
[----:B------:R-:W-:Y:S01]  /*5c30*/  BSSY.RECONVERGENT B0, `(.L_x_113) ;  /* 0x0000064000007945 */ /* 0x000fe20003800200 */
[----:B------:R-:W-:Y:S02]  /*5c40*/  SHF.R.U32.HI R9, RZ, 0x17, R0 ;  /* 0x00000017ff097819 */ /* 0x000fe40000011600 */
[----:B------:R-:W-:Y:S02]  /*5c50*/  LOP3.LUT R7, R7, 0xff, RZ, 0xc0, !PT ;  /* 0x000000ff07077812 */ /* 0x000fe400078ec0ff */
[----:B------:R-:W-:Y:S02]  /*5c60*/  LOP3.LUT R9, R9, 0xff, RZ, 0xc0, !PT ;  /* 0x000000ff09097812 */ /* 0x000fe400078ec0ff */
[----:B------:R-:W-:Y:S02]  /*5c70*/  IADD3 R12, PT, PT, R7, -0x1, RZ ;  /* 0xffffffff070c7810 */ /* 0x000fe40007ffe0ff */
[----:B------:R-:W-:-:S02]  /*5c80*/  IADD3 R8, PT, PT, R9, -0x1, RZ ;  /* 0xffffffff09087810 */ /* 0x000fc40007ffe0ff */
[----:B------:R-:W-:Y:S02]  /*5c90*/  ISETP.GT.U32.AND P0, PT, R12, 0xfd, PT ;  /* 0x000000fd0c00780c */ /* 0x000fe40003f04070 */
[----:B------:R-:W-:Y:S02]  /*5ca0*/  MOV R13, R3 ;  /* 0x00000003000d7202 */ /* 0x000fe40000000f00 */
[----:B------:R-:W-:-:S13]  /*5cb0*/  ISETP.GT.U32.OR P0, PT, R8, 0xfd, P0 ;  /* 0x000000fd0800780c */ /* 0x000fda0000704470 */
[----:B------:R-:W-:Y:S01]  /*5cc0*/  @!P0 MOV R8, RZ ;  /* 0x000000ff00088202 */ /* 0x000fe20000000f00 */
[----:B------:R-:W-:Y:S06]  /*5cd0*/  @!P0 BRA `(.L_x_114) ;  /* 0x0000000000608947 */ /* 0x000fec0003800000 */
[----:B------:R-:W-:Y:S02]  /*5ce0*/  FSETP.GTU.FTZ.AND P0, PT, |R0|, +INF , PT ;  /* 0x7f8000000000780b */ /* 0x000fe40003f1c200 */
[----:B------:R-:W-:-:S04]  /*5cf0*/  FSETP.GTU.FTZ.AND P1, PT, |R3|, +INF , PT ;  /* 0x7f8000000300780b */ /* 0x000fc80003f3c200 */
[----:B------:R-:W-:-:S13]  /*5d00*/  PLOP3.LUT P0, PT, P0, P1, PT, 0xf8, 0x8f ;  /* 0x00000000008f781c */ /* 0x000fda0000703f70 */
[----:B------:R-:W-:Y:S05]  /*5d10*/  @P0 BRA `(.L_x_115) ;  /* 0x0000000400500947 */ /* 0x000fea0003800000 */
[----:B------:R-:W-:-:S13]  /*5d20*/  LOP3.LUT P0, RZ, R13, 0x7fffffff, R0, 0xc8, !PT ;  /* 0x7fffffff0dff7812 */ /* 0x000fda000780c800 */
[----:B------:R-:W-:Y:S05]  /*5d30*/  @!P0 BRA `(.L_x_116) ;  /* 0x0000000400408947 */ /* 0x000fea0003800000 */
[C---:B------:R-:W-:Y:S02]  /*5d40*/  FSETP.NEU.FTZ.AND P0, PT, |R0|.reuse, +INF , PT ;  /* 0x7f8000000000780b */ /* 0x040fe40003f1d200 */
[----:B------:R-:W-:Y:S02]  /*5d50*/  FSETP.NEU.FTZ.AND P3, PT, |R3|, +INF , PT ;  /* 0x7f8000000300780b */ /* 0x000fe40003f7d200 */
[----:B------:R-:W-:-:S11]  /*5d60*/  FSETP.NEU.FTZ.AND P1, PT, |R0|, +INF , PT ;  /* 0x7f8000000000780b */ /* 0x000fd60003f3d200 */
[----:B------:R-:W-:Y:S05]  /*5d70*/  @!P3 BRA !P0, `(.L_x_116) ;  /* 0x000000040030b947 */ /* 0x000fea0004000000 */
[----:B------:R-:W-:-:S04]  /*5d80*/  LOP3.LUT P0, RZ, R0, 0x7fffffff, RZ, 0xc0, !PT ;  /* 0x7fffffff00ff7812 */ /* 0x000fc8000780c0ff */
[----:B------:R-:W-:-:S13]  /*5d90*/  PLOP3.LUT P0, PT, P3, P0, PT, 0x2f, 0xf2 ;  /* 0x0000000000f2781c */ /* 0x000fda0001f00577 */
[----:B------:R-:W-:Y:S05]  /*5da0*/  @P0 BRA `(.L_x_117) ;  /* 0x00000004001c0947 */ /* 0x000fea0003800000 */
[----:B------:R-:W-:-:S04]  /*5db0*/  LOP3.LUT P0, RZ, R13, 0x7fffffff, RZ, 0xc0, !PT ;  /* 0x7fffffff0dff7812 */ /* 0x000fc8000780c0ff */
[----:B------:R-:W-:-:S13]  /*5dc0*/  PLOP3.LUT P0, PT, P1, P0, PT, 0x2f, 0xf2 ;  /* 0x0000000000f2781c */ /* 0x000fda0000f00577 */
[----:B------:R-:W-:Y:S05]  /*5dd0*/  @P0 BRA `(.L_x_118) ;  /* 0x0000000400040947 */ /* 0x000fea0003800000 */
[----:B------:R-:W-:Y:S02]  /*5de0*/  IADD3 R8, PT, PT, R9, -0x1, RZ ;  /* 0xffffffff09087810 */ /* 0x000fe40007ffe0ff */
[----:B------:R-:W-:Y:S02]  /*5df0*/  ISETP.GE.AND P1, PT, R12, RZ, PT ;  /* 0x000000ff0c00720c */ /* 0x000fe40003f26270 */
[----:B------:R-:W-:-:S11]  /*5e00*/  ISETP.GE.AND P0, PT, R8, RZ, PT ;  /* 0x000000ff0800720c */ /* 0x000fd60003f06270 */
[----:B------:R-:W-:Y:S02]  /*5e10*/  @!P1 FFMA R13, R3, 1.84467440737095516160e+19, RZ ;  /* 0x5f800000030d9823 */ /* 0x000fe400000000ff */
[----:B------:R-:W-:Y:S01]  /*5e20*/  @P0 MOV R8, RZ ;  /* 0x000000ff00080202 */ /* 0x000fe20000000f00 */
[----:B------:R-:W-:Y:S01]  /*5e30*/  @!P0 FFMA R0, R0, 1.84467440737095516160e+19, RZ ;  /* 0x5f80000000008823 */ /* 0x000fe200000000ff */
[----:B------:R-:W-:-:S04]  /*5e40*/  @!P0 MOV R8, 0xffffffc0 ;  /* 0xffffffc000088802 */ /* 0x000fc80000000f00 */
[----:B------:R-:W-:-:S07]  /*5e50*/  @!P1 IADD3 R8, PT, PT, R8, 0x40, RZ ;  /* 0x0000004008089810 */ /* 0x000fce0007ffe0ff */
.L_x_114:
[----:B------:R-:W-:Y:S01]  /*5e60*/  LEA R12, R7, 0xc0800000, 0x17 ;  /* 0xc0800000070c7811 */ /* 0x000fe200078eb8ff */
[----:B------:R-:W-:Y:S01]  /*5e70*/  BSSY.RECONVERGENT B1, `(.L_x_119) ;  /* 0x0000036000017945 */ /* 0x000fe20003800200 */
[----:B------:R-:W-:Y:S02]  /*5e80*/  IADD3 R9, PT, PT, R9, -0x7f, RZ ;  /* 0xffffff8109097810 */ /* 0x000fe40007ffe0ff */
[----:B------:R-:W-:-:S03]  /*5e90*/  IADD3 R21, PT, PT, -R12, R13, RZ ;  /* 0x0000000d0c157210 */ /* 0x000fc60007ffe1ff */
[----:B------:R-:W-:Y:S01]  /*5ea0*/  IMAD R0, R9, -0x800000, R0 ;  /* 0xff80000009007824 */ /* 0x000fe200078e0200 */
[----:B------:R-:W0:Y:S01]  /*5eb0*/  MUFU.RCP R12, R21 ;  /* 0x00000015000c7308 */ /* 0x000e220000001000 */
[----:B------:R-:W-:Y:S01]  /*5ec0*/  FADD.FTZ R13, -R21, -RZ ;  /* 0x800000ff150d7221 */ /* 0x000fe20000010100 */
[----:B------:R-:W-:-:S04]  /*5ed0*/  IADD3 R9, PT, PT, R9, 0x7f, -R7 ;  /* 0x0000007f09097810 */ /* 0x000fc80007ffe807 */
[----:B------:R-:W-:Y:S01]  /*5ee0*/  IADD3 R9, PT, PT, R9, R8, RZ ;  /* 0x0000000809097210 */ /* 0x000fe20007ffe0ff */
[----:B0-----:R-:W-:-:S04]  /*5ef0*/  FFMA R17, R12, R13, 1 ;  /* 0x3f8000000c117423 */ /* 0x001fc8000000000d */
[----:B------:R-:W-:-:S04]  /*5f00*/  FFMA R17, R12, R17, R12 ;  /* 0x000000110c117223 */ /* 0x000fc8000000000c */
[----:B------:R-:W-:-:S04]  /*5f10*/  FFMA R12, R0, R17, RZ ;  /* 0x00000011000c7223 */ /* 0x000fc800000000ff */
[----:B------:R-:W-:-:S04]  /*5f20*/  FFMA R20, R13, R12, R0 ;  /* 0x0000000c0d147223 */ /* 0x000fc80000000000 */
[----:B------:R-:W-:-:S04]  /*5f30*/  FFMA R20, R17, R20, R12 ;  /* 0x0000001411147223 */ /* 0x000fc8000000000c */
[----:B------:R-:W-:-:S04]  /*5f40*/  FFMA R13, R13, R20, R0 ;  /* 0x000000140d0d7223 */ /* 0x000fc80000000000 */
[----:B------:R-:W-:-:S05]  /*5f50*/  FFMA R0, R17, R13, R20 ;  /* 0x0000000d11007223 */ /* 0x000fca0000000014 */
[----:B------:R-:W-:-:S04]  /*5f60*/  SHF.R.U32.HI R7, RZ, 0x17, R0 ;  /* 0x00000017ff077819 */ /* 0x000fc80000011600 */
[----:B------:R-:W-:-:S04]  /*5f70*/  LOP3.LUT R8, R7, 0xff, RZ, 0xc0, !PT ;  /* 0x000000ff07087812 */ /* 0x000fc800078ec0ff */
[----:B------:R-:W-:-:S04]  /*5f80*/  IADD3 R7, PT, PT, R8, R9, RZ ;  /* 0x0000000908077210 */ /* 0x000fc80007ffe0ff */
[----:B------:R-:W-:-:S04]  /*5f90*/  IADD3 R8, PT, PT, R7, -0x1, RZ ;  /* 0xffffffff07087810 */ /* 0x000fc80007ffe0ff */
[----:B------:R-:W-:-:S13]  /*5fa0*/  ISETP.GE.U32.AND P0, PT, R8, 0xfe, PT ;  /* 0x000000fe0800780c */ /* 0x000fda0003f06070 */
[----:B------:R-:W-:Y:S05]  /*5fb0*/  @!P0 BRA `(.L_x_120) ;  /* 0x0000000000808947 */ /* 0x000fea0003800000 */
[----:B------:R-:W-:-:S13]  /*5fc0*/  ISETP.GT.AND P0, PT, R7, 0xfe, PT ;  /* 0x000000fe0700780c */ /* 0x000fda0003f04270 */
[----:B------:R-:W-:Y:S05]  /*5fd0*/  @P0 BRA `(.L_x_121) ;  /* 0x00000000006c0947 */ /* 0x000fea0003800000 */
[----:B------:R-:W-:-:S13]  /*5fe0*/  ISETP.GE.AND P0, PT, R7, 0x1, PT ;  /* 0x000000010700780c */ /* 0x000fda0003f06270 */
[----:B------:R-:W-:Y:S05]  /*5ff0*/  @P0 BRA `(.L_x_122) ;  /* 0x0000000000740947 */ /* 0x000fea0003800000 */
[----:B------:R-:W-:Y:S02]  /*6000*/  ISETP.GE.AND P0, PT, R7, -0x18, PT ;  /* 0xffffffe80700780c */ /* 0x000fe40003f06270 */
[----:B------:R-:W-:-:S11]  /*6010*/  LOP3.LUT R0, R0, 0x80000000, RZ, 0xc0, !PT ;  /* 0x8000000000007812 */ /* 0x000fd600078ec0ff */
[----:B------:R-:W-:Y:S05]  /*6020*/  @!P0 BRA `(.L_x_122) ;  /* 0x0000000000688947 */ /* 0x000fea0003800000 */
[CCC-:B------:R-:W-:Y:S01]  /*6030*/  FFMA.RZ R8, R17.reuse, R13.reuse, R20.reuse ;  /* 0x0000000d11087223 */ /* 0x1c0fe2000000c014 */
[CCC-:B------:R-:W-:Y:S01]  /*6040*/  FFMA.RP R9, R17.reuse, R13.reuse, R20.reuse ;  /* 0x0000000d11097223 */ /* 0x1c0fe20000008014 */
[----:B------:R-:W-:Y:S01]  /*6050*/  FFMA.RM R20, R17, R13, R20 ;  /* 0x0000000d11147223 */ /* 0x000fe20000004014 */
[C---:B------:R-:W-:Y:S02]  /*6060*/  IADD3 R12, PT, PT, R7.reuse, 0x20, RZ ;  /* 0x00000020070c7810 */ /* 0x040fe40007ffe0ff */
[----:B------:R-:W-:Y:S02]  /*6070*/  LOP3.LUT R8, R8, 0x7fffff, RZ, 0xc0, !PT ;  /* 0x007fffff08087812 */ /* 0x000fe400078ec0ff */
[C---:B------:R-:W-:Y:S02]  /*6080*/  ISETP.NE.AND P3, PT, R7.reuse, RZ, PT ;  /* 0x000000ff0700720c */ /* 0x040fe40003f65270 */
[----:B------:R-:W-:Y:S02]  /*6090*/  LOP3.LUT R13, R8, 0x800000, RZ, 0xfc, !PT ;  /* 0x00800000080d7812 */ /* 0x000fe400078efcff */
[----:B------:R-:W-:-:S02]  /*60a0*/  ISETP.NE.AND P1, PT, R7, RZ, PT ;  /* 0x000000ff0700720c */ /* 0x000fc40003f25270 */
[----:B------:R-:W-:Y:S02]  /*60b0*/  IADD3 R7, PT, PT, -R7, RZ, RZ ;  /* 0x000000ff07077210 */ /* 0x000fe40007ffe1ff */
[----:B------:R-:W-:Y:S02]  /*60c0*/  SHF.L.U32 R12, R13, R12, RZ ;  /* 0x0000000c0d0c7219 */ /* 0x000fe400000006ff */
[----:B------:R-:W-:Y:S02]  /*60d0*/  FSETP.NEU.FTZ.AND P0, PT, R9, R20, PT ;  /* 0x000000140900720b */ /* 0x000fe40003f1d000 */
[----:B------:R-:W-:Y:S02]  /*60e0*/  SEL R8, R7, RZ, P3 ;  /* 0x000000ff07087207 */ /* 0x000fe40001800000 */
[----:B------:R-:W-:Y:S02]  /*60f0*/  ISETP.NE.AND P1, PT, R12, RZ, P1 ;  /* 0x000000ff0c00720c */ /* 0x000fe40000f25270 */
[----:B------:R-:W-:-:S02]  /*6100*/  SHF.R.U32.HI R12, RZ, R8, R13 ;  /* 0x00000008ff0c7219 */ /* 0x000fc4000001160d */
[----:B------:R-:W-:Y:S02]  /*6110*/  PLOP3.LUT P0, PT, P0, P1, PT, 0xf8, 0x8f ;  /* 0x00000000008f781c */ /* 0x000fe40000703f70 */
[----:B------:R-:W-:Y:S02]  /*6120*/  SHF.R.U32.HI R8, RZ, 0x1, R12 ;  /* 0x00000001ff087819 */ /* 0x000fe4000001160c */
[----:B------:R-:W-:-:S04]  /*6130*/  SEL R7, RZ, 0x1, !P0 ;  /* 0x00000001ff077807 */ /* 0x000fc80004000000 */
[----:B------:R-:W-:-:S04]  /*6140*/  LOP3.LUT R7, R7, 0x1, R8, 0xf8, !PT ;  /* 0x0000000107077812 */ /* 0x000fc800078ef808 */
[----:B------:R-:W-:-:S04]  /*6150*/  LOP3.LUT R7, R7, R12, RZ, 0xc0, !PT ;  /* 0x0000000c07077212 */ /* 0x000fc800078ec0ff */
[----:B------:R-:W-:-:S04]  /*6160*/  IADD3 R7, PT, PT, R8, R7, RZ ;  /* 0x0000000708077210 */ /* 0x000fc80007ffe0ff */
[----:B------:R-:W-:Y:S01]  /*6170*/  LOP3.LUT R0, R7, R0, RZ, 0xfc, !PT ;  /* 0x0000000007007212 */ /* 0x000fe200078efcff */
[----:B------:R-:W-:Y:S06]  /*6180*/  BRA `(.L_x_122) ;  /* 0x0000000000107947 */ /* 0x000fec0003800000 */
.L_x_121:
[----:B------:R-:W-:-:S04]  /*6190*/  LOP3.LUT R0, R0, 0x80000000, RZ, 0xc0, !PT ;  /* 0x8000000000007812 */ /* 0x000fc800078ec0ff */
[----:B------:R-:W-:Y:S01]  /*61a0*/  LOP3.LUT R0, R0, 0x7f800000, RZ, 0xfc, !PT ;  /* 0x7f80000000007812 */ /* 0x000fe200078efcff */
[----:B------:R-:W-:Y:S06]  /*61b0*/  BRA `(.L_x_122) ;  /* 0x0000000000047947 */ /* 0x000fec0003800000 */
.L_x_120:
[----:B------:R-:W-:-:S07]  /*61c0*/  LEA R0, R9, R0, 0x17 ;  /* 0x0000000009007211 */ /* 0x000fce00078eb8ff */
.L_x_122:
[----:B------:R-:W-:Y:S05]  /*61d0*/  BSYNC.RECONVERGENT B1 ;  /* 0x0000000000017941 */ /* 0x000fea0003800200 */
.L_x_119:
[----:B------:R-:W-:Y:S05]  /*61e0*/  BRA `(.L_x_123) ;  /* 0x0000000000207947 */ /* 0x000fea0003800000 */
.L_x_118:
[----:B------:R-:W-:-:S04]  /*61f0*/  LOP3.LUT R0, R13, 0x80000000, R0, 0x48, !PT ;  /* 0x800000000d007812 */ /* 0x000fc800078e4800 */
[----:B------:R-:W-:Y:S01]  /*6200*/  LOP3.LUT R0, R0, 0x7f800000, RZ, 0xfc, !PT ;  /* 0x7f80000000007812 */ /* 0x000fe200078efcff */
[----:B------:R-:W-:Y:S06]  /*6210*/  BRA `(.L_x_123) ;  /* 0x0000000000147947 */ /* 0x000fec0003800000 */
.L_x_117:
[----:B------:R-:W-:Y:S01]  /*6220*/  LOP3.LUT R0, R13, 0x80000000, R0, 0x48, !PT ;  /* 0x800000000d007812 */ /* 0x000fe200078e4800 */
[----:B------:R-:W-:Y:S06]  /*6230*/  BRA `(.L_x_123) ;  /* 0x00000000000c7947 */ /* 0x000fec0003800000 */
.L_x_116:
[----:B------:R-:W0:Y:S01]  /*6240*/  MUFU.RSQ R0, -QNAN ;  /* 0xffc0000000007908 */ /* 0x000e220000001400 */
[----:B------:R-:W-:Y:S05]  /*6250*/  BRA `(.L_x_123) ;  /* 0x0000000000047947 */ /* 0x000fea0003800000 */
.L_x_115:
[----:B------:R-:W-:-:S07]  /*6260*/  FADD.FTZ R0, R0, R3 ;  /* 0x0000000300007221 */ /* 0x000fce0000010000 */
.L_x_123:
[----:B------:R-:W-:Y:S05]  /*6270*/  BSYNC.RECONVERGENT B0 ;  /* 0x0000000000007941 */ /* 0x000fea0003800200 */
.L_x_113:
[----:B------:R-:W-:Y:S01]  /*6280*/  HFMA2 R9, -RZ, RZ, 0, 0 ;  /* 0x00000000ff097431 */ /* 0x000fe200000001ff */
[----:B------:R-:W-:-:S04]  /*6290*/  MOV R8, R2 ;  /* 0x0000000200087202 */ /* 0x000fc80000000f00 */
[----:B0-----:R-:W-:Y:S05]  /*62a0*/  RET.REL.NODEC R8 `(_Z20scale_softmax_kernelPfS_iiiii) ;  /* 0xffffff9c08547950 */ /* 0x001fea0003c3ffff */
.L_x_124:
[----:B------:R-:W-:-:S00]  /*62b0*/  BRA `(.L_x_124) ;  /* 0xfffffffc00fc7947 */ /* 0x000fc0000383ffff */
[----:B------:R-:W-:-:S00]  /*62c0*/  NOP ;  /* 0x0000000000007918 */ /* 0x000fc00000000000 */
        /* <DEDUP_REMOVED lines=11> */
.L_x_126:


//--------------------- .nv.shared.reserved.0     --------------------------
	.section	.nv.shared.reserved.0,"aw",@nobits
	.weak		__nv_reservedSMEM_offset_0_alias
	.size		__nv_reservedSMEM_offset_0_alias, 0, 64
	.other		__nv_reservedSMEM_offset_0_alias,@"STO_CUDA_RESERVED_SHARED STV_DEFAULT"
__nv_reservedSMEM_offset_0_alias:
	.zero		0
	.zero		64


//--------------------- .nv.constant0._Z20scale_softmax_kernelPfS_iiiii --------------------------
	.section	.nv.constant0._Z20scale_softmax_kernelPfS_iiiii,"a",@progbits
	.sectionflags	@""
	.align	4
.nv.constant0._Z20scale_softmax_kernelPfS_iiiii:
	.zero		932


//--------------------- SYMBOLS --------------------------

	.type		.nv.reservedSmem.offset0,@object
	.size		.nv.reservedSmem.offset0,0x4
